def gluon_tcgen05(
    a_ptr,
    b_ptr,
    c_ptr,
    M,
    N,
    K,
    stride_am,
    stride_bk,
    stride_cm,
    BLOCK_M: gl.constexpr,
    BLOCK_N: gl.constexpr,
    BLOCK_K: gl.constexpr,
    DTYPE: gl.constexpr,
    A_LAYOUT: gl.constexpr,
    B_LAYOUT: gl.constexpr,
    C_LAYOUT: gl.constexpr,
    B_SHAPE: gl.constexpr,
    TMEM_LAYOUT: gl.constexpr,
    TMEM_REG: gl.constexpr,
    TRANS_B: gl.constexpr,
    NUM_BUFFERS: gl.constexpr,
):
    a_desc = tma.make_tensor_descriptor(
        a_ptr, [M, K], [stride_am, 1], [BLOCK_M, BLOCK_K], A_LAYOUT
    )
    b_desc = tma.make_tensor_descriptor(
        b_ptr,
        [N, K] if TRANS_B else [K, N],
        [stride_bk, 1],
        B_SHAPE,
        B_LAYOUT,
    )
    c_desc = tma.make_tensor_descriptor(
        c_ptr, [M, N], [stride_cm, 1], [BLOCK_M, BLOCK_N], C_LAYOUT
    )

    a_bufs = gl.allocate_shared_memory(
        DTYPE, [NUM_BUFFERS, BLOCK_M, BLOCK_K], A_LAYOUT
    )
    b_bufs = gl.allocate_shared_memory(DTYPE, [NUM_BUFFERS] + B_SHAPE, B_LAYOUT)

    pid_m = gl.program_id(0)
    pid_n = gl.program_id(1)
    off_m = pid_m * BLOCK_M
    off_n = pid_n * BLOCK_N

    tma_bars = gl.allocate_shared_memory(
        gl.int64, [NUM_BUFFERS, 1], mbarrier.MBarrierLayout()
    )
    mma_bars = gl.allocate_shared_memory(
        gl.int64, [NUM_BUFFERS, 1], mbarrier.MBarrierLayout()
    )
    for i in gl.static_range(NUM_BUFFERS):
        mbarrier.init(tma_bars.index(i), count=1)
        mbarrier.init(mma_bars.index(i), count=1)

    acc_tmem = allocate_tensor_memory(gl.float32, [BLOCK_M, BLOCK_N], TMEM_LAYOUT)
    idx = 0
    phase = 0
    use_acc = False
    for k in range(0, K, BLOCK_K):
        a = a_bufs.index(idx)
        b = b_bufs.index(idx)
        tma_bar = tma_bars.index(idx)
        mma_bar = mma_bars.index(idx)
        mbarrier.expect(
            tma_bar, a_desc.block_type.nbytes + b_desc.block_type.nbytes
        )
        tma.async_copy_global_to_shared(a_desc, [off_m, k], tma_bar, a)
        tma.async_copy_global_to_shared(
            b_desc, [off_n, k] if TRANS_B else [k, off_n], tma_bar, b
        )
        mbarrier.wait(tma_bar, phase=phase)

        if TRANS_B:
            b = b.permute((1, 0))
        tcgen05_mma(a, b, acc_tmem, use_acc=use_acc)
        tcgen05_commit(mma_bar)
        mbarrier.wait(mma_bar, phase=phase)
        use_acc = True

        idx += 1
        if idx == NUM_BUFFERS:
            idx = 0
            phase ^= 1

    for i in gl.static_range(NUM_BUFFERS):
        mbarrier.invalidate(tma_bars.index(i))
        mbarrier.invalidate(mma_bars.index(i))

    acc = acc_tmem.load(TMEM_REG)
    c_smem = gl.allocate_shared_memory(DTYPE, [BLOCK_M, BLOCK_N], C_LAYOUT)
    c_smem.store(acc.to(DTYPE))
    fence_async_shared()
    tma.async_copy_shared_to_global(c_desc, [off_m, off_n], c_smem)
    tma.store_wait(pendings=0)

# config = {"BLOCK_K": 32, "BLOCK_M": 64, "BLOCK_N": 256, "arch": "sm_100", "dtype": "fp8e4m3", "num_buffers": 3, "num_warps": 8, "trans_b": 1}
# arch = sm_100


// ===== COMPILED SASS (sm_100a) =====

	.target	sm_100a

	.elftype	@"ET_EXEC"


//--------------------- .note.nv.tkinfo           --------------------------
	.section	.note.nv.tkinfo,"",@"SHT_NOTE"
	.sectionflags	@"SHF_NOTE_NV_TKINFO"
	.tkinfo
        /*0018*/ 	.word	0x00000081
        /*0030*/ 	.string	""
        /*0030*/ 	.string	"ptxas-blackwell"
        /*0030*/ 	.string	"Cuda compilation tools, release 12.9, V12.9.86"
        /*0030*/ 	.string	"Build cuda_12.9.r12.9/compiler.36037853_0"
        /*0030*/ 	.string	"-v  -suppress-debug-info  -lineinfo  -arch sm_100a "



//--------------------- .note.nv.cuver            --------------------------
	.section	.note.nv.cuver,"",@"SHT_NOTE"
	.sectionflags	@"SHF_NOTE_NV_CUVER"
        /*0018*/ 	.short	0x0001
        /*001a*/ 	.short	0x0064
        /*001c*/ 	.short	0x0001
        /*001e*/ 	.short	0x0000
        /*0020*/ 	.short	0x0001
        /*0022*/ 	.short	0x0000


//--------------------- .nv.info                  --------------------------
	.section	.nv.info,"",@"SHT_CUDA_INFO"
	.align	4


	//----- nvinfo : EIATTR_REGCOUNT
	.align		4
        /*0000*/ 	.byte	0x04, 0x2f
        /*0002*/ 	.short	(.L_4 - .L_3)
	.align		4
.L_3:
        /*0004*/ 	.word	index@(gluon_tcgen05)
        /*0008*/ 	.word	0x00000047


	//----- nvinfo : EIATTR_FRAME_SIZE
	.align		4
.L_4:
        /*000c*/ 	.byte	0x04, 0x11
        /*000e*/ 	.short	(.L_6 - .L_5)
	.align		4
.L_5:
        /*0010*/ 	.word	index@($__internal_2_$__cuda_sm10x_tcgen05_guardrail_trap_unallocated_columns_being_dealloced)
        /*0014*/ 	.word	0x00000000


	//----- nvinfo : EIATTR_FRAME_SIZE
	.align		4
.L_6:
        /*0018*/ 	.byte	0x04, 0x11
        /*001a*/ 	.short	(.L_8 - .L_7)
	.align		4
.L_7:
        /*001c*/ 	.word	index@($__internal_1_$__cuda_sm10x_tcgen05_guardrail_trap_phase_invalid_during_alloc)
        /*0020*/ 	.word	0x00000000


	//----- nvinfo : EIATTR_FRAME_SIZE
	.align		4
.L_8:
        /*0024*/ 	.byte	0x04, 0x11
        /*0026*/ 	.short	(.L_10 - .L_9)
	.align		4
.L_9:
        /*0028*/ 	.word	index@($__internal_0_$__cuda_sm10x_tcgen05_guardrail_trap_col_being_dealloced_not_returned_by_alloc)
        /*002c*/ 	.word	0x00000000


	//----- nvinfo : EIATTR_FRAME_SIZE
	.align		4
.L_10:
        /*0030*/ 	.byte	0x04, 0x11
        /*0032*/ 	.short	(.L_12 - .L_11)
	.align		4
.L_11:
        /*0034*/ 	.word	index@(gluon_tcgen05)
        /*0038*/ 	.word	0x00000000


	//----- nvinfo : EIATTR_MIN_STACK_SIZE
	.align		4
.L_12:
        /*003c*/ 	.byte	0x04, 0x12
        /*003e*/ 	.short	(.L_14 - .L_13)
	.align		4
.L_13:
        /*0040*/ 	.word	index@(gluon_tcgen05)
        /*0044*/ 	.word	0x00000000
.L_14:


//--------------------- .nv.info.gluon_tcgen05    --------------------------
	.section	.nv.info.gluon_tcgen05,"",@"SHT_CUDA_INFO"
	.sectionflags	@""
	.align	4


	//----- nvinfo : EIATTR_CUDA_API_VERSION
	.align		4
        /*0000*/ 	.byte	0x04, 0x37
        /*0002*/ 	.short	(.L_16 - .L_15)
.L_15:
        /*0004*/ 	.word	0x00000081


	//----- nvinfo : EIATTR_KPARAM_INFO
	.align		4
.L_16:
        /*0008*/ 	.byte	0x04, 0x17
        /*000a*/ 	.short	(.L_18 - .L_17)
.L_17:
        /*000c*/ 	.word	0x00000000
        /*0010*/ 	.short	0x000a
        /*0012*/ 	.short	0x0048
        /*0014*/ 	.byte	0x00, 0xf4, 0x21, 0x00


	//----- nvinfo : EIATTR_KPARAM_INFO
	.align		4
.L_18:
        /*0018*/ 	.byte	0x04, 0x17
        /*001a*/ 	.short	(.L_20 - .L_19)
.L_19:
        /*001c*/ 	.word	0x00000000
        /*0020*/ 	.short	0x0009
        /*0022*/ 	.short	0x0040
        /*0024*/ 	.byte	0x00, 0xf4, 0x21, 0x00


	//----- nvinfo : EIATTR_KPARAM_INFO
	.align		4
.L_20:
        /*0028*/ 	.byte	0x04, 0x17
        /*002a*/ 	.short	(.L_22 - .L_21)
.L_21:
        /*002c*/ 	.word	0x00000000
        /*0030*/ 	.short	0x0008
        /*0032*/ 	.short	0x0038
        /*0034*/ 	.byte	0x00, 0xf0, 0x21, 0x00


	//----- nvinfo : EIATTR_KPARAM_INFO
	.align		4
.L_22:
        /*0038*/ 	.byte	0x04, 0x17
        /*003a*/ 	.short	(.L_24 - .L_23)
.L_23:
        /*003c*/ 	.word	0x00000000
        /*0040*/ 	.short	0x0007
        /*0042*/ 	.short	0x0030
        /*0044*/ 	.byte	0x00, 0xf0, 0x21, 0x00


	//----- nvinfo : EIATTR_KPARAM_INFO
	.align		4
.L_24:
        /*0048*/ 	.byte	0x04, 0x17
        /*004a*/ 	.short	(.L_26 - .L_25)
.L_25:
        /*004c*/ 	.word	0x00000000
        /*0050*/ 	.short	0x0006
        /*0052*/ 	.short	0x0028
        /*0054*/ 	.byte	0x00, 0xf0, 0x21, 0x00


	//----- nvinfo : EIATTR_KPARAM_INFO
	.align		4
.L_26:
        /*0058*/ 	.byte	0x04, 0x17
        /*005a*/ 	.short	(.L_28 - .L_27)
.L_27:
        /*005c*/ 	.word	0x00000000
        /*0060*/ 	.short	0x0005
        /*0062*/ 	.short	0x0020
        /*0064*/ 	.byte	0x00, 0xf0, 0x11, 0x00


	//----- nvinfo : EIATTR_KPARAM_INFO
	.align		4
.L_28:
        /*0068*/ 	.byte	0x04, 0x17
        /*006a*/ 	.short	(.L_30 - .L_29)
.L_29:
        /*006c*/ 	.word	0x00000000
        /*0070*/ 	.short	0x0004
        /*0072*/ 	.short	0x001c
        /*0074*/ 	.byte	0x00, 0xf0, 0x11, 0x00


	//----- nvinfo : EIATTR_KPARAM_INFO
	.align		4
.L_30:
        /*0078*/ 	.byte	0x04, 0x17
        /*007a*/ 	.short	(.L_32 - .L_31)
.L_31:
        /*007c*/ 	.word	0x00000000
        /*0080*/ 	.short	0x0003
        /*0082*/ 	.short	0x0018
        /*0084*/ 	.byte	0x00, 0xf0, 0x11, 0x00


	//----- nvinfo : EIATTR_KPARAM_INFO
	.align		4
.L_32:
        /*0088*/ 	.byte	0x04, 0x17
        /*008a*/ 	.short	(.L_34 - .L_33)
.L_33:
        /*008c*/ 	.word	0x00000000
        /*0090*/ 	.short	0x0002
        /*0092*/ 	.short	0x0010
        /*0094*/ 	.byte	0x00, 0xf4, 0x21, 0x00


	//----- nvinfo : EIATTR_KPARAM_INFO
	.align		4
.L_34:
        /*0098*/ 	.byte	0x04, 0x17
        /*009a*/ 	.short	(.L_36 - .L_35)
.L_35:
        /*009c*/ 	.word	0x00000000
        /*00a0*/ 	.short	0x0001
        /*00a2*/ 	.short	0x0008
        /*00a4*/ 	.byte	0x00, 0xf4, 0x21, 0x00


	//----- nvinfo : EIATTR_KPARAM_INFO
	.align		4
.L_36:
        /*00a8*/ 	.byte	0x04, 0x17
        /*00aa*/ 	.short	(.L_38 - .L_37)
.L_37:
        /*00ac*/ 	.word	0x00000000
        /*00b0*/ 	.short	0x0000
        /*00b2*/ 	.short	0x0000
        /*00b4*/ 	.byte	0x00, 0xf4, 0x21, 0x00


	//----- nvinfo : EIATTR_AT_ENTRY_FRAGMENTS
	.align		4
.L_38:
        /*00b8*/ 	.byte	0x04, 0x4f
        /*00ba*/ 	.short	(.L_40 - .L_39)


	//   ....[0]....
.L_39:
        /*00bc*/ 	.word	0x00000004


	//----- nvinfo : EIATTR_RESERVED_SMEM_USED
	.align		4
.L_40:
        /*00c0*/ 	.byte	0x01, 0x41
	.zero		2


	//----- nvinfo : EIATTR_SPARSE_MMA_MASK
	.align		4
        /*00c4*/ 	.byte	0x03, 0x50
        /*00c6*/ 	.short	0x0000


	//----- nvinfo : EIATTR_TCGEN05_1CTA_USED
	.align		4
        /*00c8*/ 	.byte	0x01, 0x51
	.zero		2


	//----- nvinfo : EIATTR_MAXREG_COUNT
	.align		4
        /*00cc*/ 	.byte	0x03, 0x1b
        /*00ce*/ 	.short	0x00ff


	//----- nvinfo : EIATTR_NUM_BARRIERS
	.align		4
        /*00d0*/ 	.byte	0x02, 0x4c
        /*00d2*/ 	.byte	0x01
	.zero		1


	//----- nvinfo : EIATTR_INT_WARP_WIDE_INSTR_OFFSETS
	.align		4
        /*00d4*/ 	.byte	0x04, 0x31
        /*00d6*/ 	.short	(.L_42 - .L_41)


	//   ....[0]....
.L_41:
        /*00d8*/ 	.word	0x00001670


	//   ....[1]....
        /*00dc*/ 	.word	0x00001690


	//   ....[2]....
        /*00e0*/ 	.word	0x00001710


	//   ....[3]....
        /*00e4*/ 	.word	0x000019e0


	//   ....[4]....
        /*00e8*/ 	.word	0x000019f0


	//   ....[5]....
        /*00ec*/ 	.word	0x00001a50


	//   ....[6]....
        /*00f0*/ 	.word	0x00001a60


	//   ....[7]....
        /*00f4*/ 	.word	0x00001c00


	//   ....[8]....
        /*00f8*/ 	.word	0x00001c10


	//   ....[9]....
        /*00fc*/ 	.word	0x00001d90


	//   ....[10]....
        /*0100*/ 	.word	0x00001dc0


	//   ....[11]....
        /*0104*/ 	.word	0x00001df0


	//   ....[12]....
        /*0108*/ 	.word	0x00001e10


	//   ....[13]....
        /*010c*/ 	.word	0x00001fa0


	//   ....[14]....
        /*0110*/ 	.word	0x00001fb0


	//   ....[15]....
        /*0114*/ 	.word	0x00002330


	//   ....[16]....
        /*0118*/ 	.word	0x00002340


	//   ....[17]....
        /*011c*/ 	.word	0x000027b0


	//   ....[18]....
        /*0120*/ 	.word	0x00002800


	//----- nvinfo : EIATTR_COOP_GROUP_MASK_REGIDS
	.align		4
.L_42:
        /*0124*/ 	.byte	0x04, 0x29
        /*0126*/ 	.short	(.L_44 - .L_43)


	//   ....[0]....
.L_43:
        /*0128*/ 	.word	0xffffffff


	//   ....[1]....
        /*012c*/ 	.word	0xffffffff


	//   ....[2]....
        /*0130*/ 	.word	0xffffffff


	//   ....[3]....
        /*0134*/ 	.word	0xffffffff


	//   ....[4]....
        /*0138*/ 	.word	0xffffffff


	//   ....[5]....
        /*013c*/ 	.word	0xffffffff


	//   ....[6]....
        /*0140*/ 	.word	0xffffffff


	//   ....[7]....
        /*0144*/ 	.word	0xffffffff


	//   ....[8]....
        /*0148*/ 	.word	0xffffffff


	//   ....[9]....
        /*014c*/ 	.word	0xffffffff


	//----- nvinfo : EIATTR_COOP_GROUP_INSTR_OFFSETS
	.align		4
.L_44:
        /*0150*/ 	.byte	0x04, 0x28
        /*0152*/ 	.short	(.L_46 - .L_45)


	//   ....[0]....
.L_45:
        /*0154*/ 	.word	0x00000050


	//   ....[1]....
        /*0158*/ 	.word	0x00000310


	//   ....[2]....
        /*015c*/ 	.word	0x000004f0


	//   ....[3]....
        /*0160*/ 	.word	0x00000980


	//   ....[4]....
        /*0164*/ 	.word	0x00000ac0


	//   ....[5]....
        /*0168*/ 	.word	0x00000fa0


	//   ....[6]....
        /*016c*/ 	.word	0x000010e0


	//   ....[7]....
        /*0170*/ 	.word	0x00001530


	//   ....[8]....
        /*0174*/ 	.word	0x00002640


	//   ....[9]....
        /*0178*/ 	.word	0x000028b0


	//----- nvinfo : EIATTR_VRC_CTA_INIT_COUNT
	.align		4
.L_46:
        /*017c*/ 	.byte	0x02, 0x4a
        /*017e*/ 	.byte	0x80
	.zero		1


	//----- nvinfo : EIATTR_MBARRIER_INSTR_OFFSETS
	.align		4
        /*0180*/ 	.byte	0x04, 0x39
        /*0182*/ 	.short	(.L_48 - .L_47)


	//   ....[0]....
.L_47:
        /*0184*/ 	.word	0x00001730
        /*0188*/ 	.word	0x000000ff
        /*018c*/ 	.word	0x00007800
        /*0190*/ 	.short	0x0100
        /*0192*/ 	.byte	0x08
	.zero		1


	//   ....[1]....
        /*0194*/ 	.word	0x00001740
        /*0198*/ 	.word	0x000000ff
        /*019c*/ 	.word	0x00007820
        /*01a0*/ 	.short	0x0100
        /*01a2*/ 	.byte	0x08
	.zero		1


	//   ....[2]....
        /*01a4*/ 	.word	0x000017f0
        /*01a8*/ 	.word	0x000000ff
        /*01ac*/ 	.word	0x00007808
        /*01b0*/ 	.short	0x0100
        /*01b2*/ 	.byte	0x08
	.zero		1


	//   ....[3]....
        /*01b4*/ 	.word	0x00001800
        /*01b8*/ 	.word	0x000000ff
        /*01bc*/ 	.word	0x00007828
        /*01c0*/ 	.short	0x0100
        /*01c2*/ 	.byte	0x08
	.zero		1


	//   ....[4]....
        /*01c4*/ 	.word	0x00001910
        /*01c8*/ 	.word	0x000000ff
        /*01cc*/ 	.word	0x00007810
        /*01d0*/ 	.short	0x0100
        /*01d2*/ 	.byte	0x08
	.zero		1


	//   ....[5]....
        /*01d4*/ 	.word	0x00001920
        /*01d8*/ 	.word	0x000000ff
        /*01dc*/ 	.word	0x00007830
        /*01e0*/ 	.short	0x0100
        /*01e2*/ 	.byte	0x08
	.zero		1


	//   ....[6]....
        /*01e4*/ 	.word	0x00001af0
        /*01e8*/ 	.word	0x000000ff
        /*01ec*/ 	.word	0x00007800
        /*01f0*/ 	.short	0x010a
        /*01f2*/ 	.byte	0x08
	.zero		1


	//   ....[7]....
        /*01f4*/ 	.word	0x00001c60
        /*01f8*/ 	.word	0x000000ff
        /*01fc*/ 	.word	0x00007820
        /*0200*/ 	.short	0x010a
        /*0202*/ 	.byte	0x08
	.zero		1


	//   ....[8]....
        /*0204*/ 	.word	0x00001e90
        /*0208*/ 	.word	0x000000ff
        /*020c*/ 	.word	0x00007800
        /*0210*/ 	.short	0x010a
        /*0212*/ 	.byte	0x09
	.zero		1


	//   ....[9]....
        /*0214*/ 	.word	0x00001ff0
        /*0218*/ 	.word	0x000000ff
        /*021c*/ 	.word	0x00007820
        /*0220*/ 	.short	0x010a
        /*0222*/ 	.byte	0x09
	.zero		1


	//   ....[10]....
        /*0224*/ 	.word	0x000020d0
        /*0228*/ 	.word	0x000000ff
        /*022c*/ 	.word	0x00007800
        /*0230*/ 	.short	0x0108
        /*0232*/ 	.byte	0x08
	.zero		1


	//   ....[11]....
        /*0234*/ 	.word	0x000020e0
        /*0238*/ 	.word	0x000000ff
        /*023c*/ 	.word	0x00007820
        /*0240*/ 	.short	0x0108
        /*0242*/ 	.byte	0x08
	.zero		1


	//   ....[12]....
        /*0244*/ 	.word	0x00002130
        /*0248*/ 	.word	0x000000ff
        /*024c*/ 	.word	0x00007808
        /*0250*/ 	.short	0x0108
        /*0252*/ 	.byte	0x08
	.zero		1


	//   ....[13]....
        /*0254*/ 	.word	0x00002140
        /*0258*/ 	.word	0x000000ff
        /*025c*/ 	.word	0x00007828
        /*0260*/ 	.short	0x0108
        /*0262*/ 	.byte	0x08
	.zero		1


	//   ....[14]....
        /*0264*/ 	.word	0x00002190
        /*0268*/ 	.word	0x000000ff
        /*026c*/ 	.word	0x00007810
        /*0270*/ 	.short	0x0108
        /*0272*/ 	.byte	0x08
	.zero		1


	//   ....[15]....
        /*0274*/ 	.word	0x000021a0
        /*0278*/ 	.word	0x000000ff
        /*027c*/ 	.word	0x00007830
        /*0280*/ 	.short	0x0108
        /*0282*/ 	.byte	0x08
	.zero		1


	//   ....[16]....
        /*0284*/ 	.word	0x000028d0
        /*0288*/ 	.word	0x000000ff
        /*028c*/ 	.word	0x00007800
        /*0290*/ 	.short	0x010a
        /*0292*/ 	.byte	0x08
	.zero		1


	//   ....[17]....
        /*0294*/ 	.word	0x00002900
        /*0298*/ 	.word	0x000000ff
        /*029c*/ 	.word	0x00007820
        /*02a0*/ 	.short	0x010a
        /*02a2*/ 	.byte	0x08
	.zero		1


	//   ....[18]....
        /*02a4*/ 	.word	0x00002930
        /*02a8*/ 	.word	0x000000ff
        /*02ac*/ 	.word	0x00007800
        /*02b0*/ 	.short	0x010a
        /*02b2*/ 	.byte	0x09
	.zero		1


	//   ....[19]....
        /*02b4*/ 	.word	0x00002960
        /*02b8*/ 	.word	0x000000ff
        /*02bc*/ 	.word	0x00007820
        /*02c0*/ 	.short	0x010a
        /*02c2*/ 	.byte	0x09
	.zero		1


	//----- nvinfo : EIATTR_NUM_MBARRIERS
	.align		4
.L_48:
        /*02c4*/ 	.byte	0x03, 0x38
        /*02c6*/ 	.short	0x0006


	//----- nvinfo : EIATTR_EXIT_INSTR_OFFSETS
	.align		4
        /*02c8*/ 	.byte	0x04, 0x1c
        /*02ca*/ 	.short	(.L_50 - .L_49)


	//   ....[0]....
.L_49:
        /*02cc*/ 	.word	0x000028c0


	//----- nvinfo : EIATTR_REQNTID
	.align		4
.L_50:
        /*02d0*/ 	.byte	0x04, 0x10
        /*02d2*/ 	.short	(.L_52 - .L_51)
.L_51:
        /*02d4*/ 	.word	0x00000100
        /*02d8*/ 	.word	0x00000001
        /*02dc*/ 	.word	0x00000001


	//----- nvinfo : EIATTR_CRS_STACK_SIZE
	.align		4
.L_52:
        /*02e0*/ 	.byte	0x04, 0x1e
        /*02e2*/ 	.short	(.L_54 - .L_53)
.L_53:
        /*02e4*/ 	.word	0x00000000


	//----- nvinfo : EIATTR_CBANK_PARAM_SIZE
	.align		4
.L_54:
        /*02e8*/ 	.byte	0x03, 0x19
        /*02ea*/ 	.short	0x0050


	//----- nvinfo : EIATTR_PARAM_CBANK
	.align		4
        /*02ec*/ 	.byte	0x04, 0x0a
        /*02ee*/ 	.short	(.L_56 - .L_55)
	.align		4
.L_55:
        /*02f0*/ 	.word	index@(.nv.constant0.gluon_tcgen05)
        /*02f4*/ 	.short	0x0380
        /*02f6*/ 	.short	0x0050


	//----- nvinfo : EIATTR_SW_WAR
	.align		4
.L_56:
        /*02f8*/ 	.byte	0x04, 0x36
        /*02fa*/ 	.short	(.L_58 - .L_57)
.L_57:
        /*02fc*/ 	.word	0x00000008
.L_58:


//--------------------- .nv.compat                --------------------------
	.section	.nv.compat,"",@"SHT_CUDA_COMPAT_INFO"
	.align	4
        /*0000*/ 	.byte	0x02, 0x02, 0x02, 0x00, 0x02, 0x05, 0x05, 0x00, 0x02, 0x03, 0x03, 0x00, 0x02, 0x06, 0x01, 0x00


//--------------------- .nv.callgraph             --------------------------
	.section	.nv.callgraph,"",@"SHT_CUDA_CALLGRAPH"
	.align	4
	.sectionentsize	8
	.align		4
        /*0000*/ 	.word	0x00000000
	.align		4
        /*0004*/ 	.word	0xffffffff
	.align		4
        /*0008*/ 	.word	0x00000000
	.align		4
        /*000c*/ 	.word	0xfffffffe
	.align		4
        /*0010*/ 	.word	0x00000000
	.align		4
        /*0014*/ 	.word	0xfffffffd
	.align		4
        /*0018*/ 	.word	0x00000000
	.align		4
        /*001c*/ 	.word	0xfffffffc


//--------------------- .text.gluon_tcgen05       --------------------------
	.section	.text.gluon_tcgen05,"ax",@progbits
	.align	128
        .global         gluon_tcgen05
        .type           gluon_tcgen05,@function
        .size           gluon_tcgen05,(.L_x_82 - gluon_tcgen05)
        .other          gluon_tcgen05,@"STO_CUDA_ENTRY STV_DEFAULT"
gluon_tcgen05:
.text.gluon_tcgen05:
[----:B------:R-:W1:Y:S01]  /*0000*/  LDC R1, c[0x0][0x37c] ;  /* 0x0000df00ff017b82 */ /* 0x000e620000000800 */
[----:B------:R-:W2:Y:S02]  /*0010*/  S2R R0, SR_TID.X ;  /* 0x0000000000007919 */ /* 0x000ea40000002100 */
[----:B--2---:R-:W-:-:S13]  /*0020*/  ISETP.GE.U32.AND P2, PT, R0, 0x20, PT ;  /* 0x000000200000780c */ /* 0x004fda0003f46070 */
[----:B------:R-:W-:Y:S05]  /*0030*/  @P2 BRA `(.L_x_0) ;  /* 0x0000000000b82947 */ /* 0x000fea0003800000 */
[----:B------:R-:W2:Y:S01]  /*0040*/  S2UR UR6, SR_CgaCtaId ;  /* 0x00000000000679c3 */ /* 0x000ea20000008800 */
[----:B------:R-:W-:Y:S01]  /*0050*/  NOP ;  /* 0x0000000000007918 */ /* 0x000fe20000000000 */
[----:B------:R-:W-:Y:S02]  /*0060*/  UMOV UR4, 0x40 ;  /* 0x0000004000047882 */ /* 0x000fe40000000000 */
[----:B--2---:R-:W-:-:S09]  /*0070*/  ULEA UR4, UR6, UR4, 0x18 ;  /* 0x0000000406047291 */ /* 0x004fd2000f8ec0ff */
[----:B------:R-:W2:Y:S01]  /*0080*/  LDS.U8 R2, [UR4] ;  /* 0x00000004ff027984 */ /* 0x000ea20008000000 */
[----:B------:R-:W-:Y:S02]  /*0090*/  UMOV UR4, 0x400 ;  /* 0x0000040000047882 */ /* 0x000fe40000000000 */
[----:B------:R-:W-:Y:S01]  /*00a0*/  ULEA UR4, UR6, UR4, 0x18 ;  /* 0x0000000406047291 */ /* 0x000fe2000f8ec0ff */
[----:B--2---:R-:W-:-:S13]  /*00b0*/  ISETP.NE.AND P0, PT, R2, RZ, PT ;  /* 0x000000ff0200720c */ /* 0x004fda0003f05270 */
[----:B------:R-:W-:Y:S05]  /*00c0*/  @P0 BRA `(.L_x_1) ;  /* 0x00000000007c0947 */ /* 0x000fea0003800000 */
[----:B------:R-:W-:-:S13]  /*00d0*/  ELECT P0, URZ, PT ;  /* 0x0000000000ff782f */ /* 0x000fda0003800000 */
[----:B------:R-:W-:Y:S05]  /*00e0*/  @!P0 BRA `(.L_x_2) ;  /* 0x0000000000848947 */ /* 0x000fea0003800000 */
[----:B------:R-:W-:Y:S01]  /*00f0*/  UMOV UR5, 0x8 ;  /* 0x0000000800057882 */ /* 0x000fe20000000000 */
[----:B------:R-:W-:Y:S02]  /*0100*/  IMAD.MOV.U32 R5, RZ, RZ, 0x1 ;  /* 0x00000001ff057424 */ /* 0x000fe400078e00ff */
[----:B------:R-:W-:Y:S02]  /*0110*/  IMAD.MOV.U32 R3, RZ, RZ, 0xff ;  /* 0x000000ffff037424 */ /* 0x000fe400078e00ff */
[----:B------:R-:W-:Y:S04]  /*0120*/  DEPBAR.LE SB2, 0x36 ;  /* 0x0000ad800000791a */ /* 0x000fe80000000000 */
[----:B------:R-:W2:Y:S02]  /*0130*/  UTCATOMSWS.FIND_AND_SET.ALIGN UP0, UR5, UR5 ;  /* 0x00000005000575e3 */ /* 0x000ea40008000800 */
[----:B--2---:R-:W-:-:S04]  /*0140*/  PLOP3.LUT P0, PT, PT, PT, UP0, 0x80, 0x8 ;  /* 0x000000000008781c */ /* 0x004fc80003f0f008 */
[----:B------:R-:W-:-:S04]  /*0150*/  SEL R2, RZ, 0xffffffff, !P0 ;  /* 0xffffffffff027807 */ /* 0x000fc80004000000 */
[----:B------:R-:W-:Y:S01]  /*0160*/  ISETP.NE.AND P0, PT, R2, RZ, PT ;  /* 0x000000ff0200720c */ /* 0x000fe20003f05270 */
[----:B------:R-:W-:-:S12]  /*0170*/  IMAD.U32 R2, RZ, RZ, UR5 ;  /* 0x00000005ff027e24 */ /* 0x000fd8000f8e00ff */
[----:B------:R-:W-:Y:S05]  /*0180*/  @P0 BRA `(.L_x_3) ;  /* 0x0000000000240947 */ /* 0x000fea0003800000 */
.L_x_4:
[----:B------:R-:W-:Y:S05]  /*0190*/  NANOSLEEP 0x64 ;  /* 0x000000640000795d */ /* 0x000fea0003800000 */
[----:B------:R-:W-:-:S05]  /*01a0*/  UMOV UR5, 0x8 ;  /* 0x0000000800057882 */ /* 0x000fca0000000000 */
[----:B------:R-:W-:Y:S04]  /*01b0*/  DEPBAR.LE SB2, 0x36 ;  /* 0x0000ad800000791a */ /* 0x000fe80000000000 */
[----:B------:R-:W2:Y:S02]  /*01c0*/  UTCATOMSWS.FIND_AND_SET.ALIGN UP0, UR5, UR5 ;  /* 0x00000005000575e3 */ /* 0x000ea40008000800 */
[----:B--2---:R-:W-:-:S04]  /*01d0*/  PLOP3.LUT P0, PT, PT, PT, UP0, 0x80, 0x8 ;  /* 0x000000000008781c */ /* 0x004fc80003f0f008 */
[----:B------:R-:W-:-:S04]  /*01e0*/  SEL R2, RZ, 0xffffffff, !P0 ;  /* 0xffffffffff027807 */ /* 0x000fc80004000000 */
[----:B------:R-:W-:Y:S01]  /*01f0*/  ISETP.NE.AND P0, PT, R2, RZ, PT ;  /* 0x000000ff0200720c */ /* 0x000fe20003f05270 */
[----:B------:R-:W-:-:S12]  /*0200*/  IMAD.U32 R2, RZ, RZ, UR5 ;  /* 0x00000005ff027e24 */ /* 0x000fd8000f8e00ff */
[----:B------:R-:W-:Y:S05]  /*0210*/  @!P0 BRA `(.L_x_4) ;  /* 0xfffffffc00dc8947 */ /* 0x000fea000383ffff */
.L_x_3:
[C---:B------:R-:W-:Y:S01]  /*0220*/  VIADD R4, R2.reuse, 0x10 ;  /* 0x0000001002047836 */ /* 0x040fe20000000000 */
[----:B------:R-:W-:Y:S01]  /*0230*/  UMOV UR5, 0x50 ;  /* 0x0000005000057882 */ /* 0x000fe20000000000 */
[----:B------:R-:W-:Y:S01]  /*0240*/  SHF.L.U32 R3, R3, R2, RZ ;  /* 0x0000000203037219 */ /* 0x000fe200000006ff */
[----:B------:R-:W-:Y:S01]  /*0250*/  ULEA UR5, UR6, UR5, 0x18 ;  /* 0x0000000506057291 */ /* 0x000fe2000f8ec0ff */
[----:B------:R-:W-:Y:S01]  /*0260*/  IMAD.SHL.U32 R2, R2, 0x20, RZ ;  /* 0x0000002002027824 */ /* 0x000fe200078e00ff */
[----:B------:R-:W-:-:S04]  /*0270*/  SHF.L.U32 R4, R5, R4, RZ ;  /* 0x0000000405047219 */ /* 0x000fc800000006ff */
[----:B------:R-:W-:-:S05]  /*0280*/  LOP3.LUT R3, R4, R3, RZ, 0xfc, !PT ;  /* 0x0000000304037212 */ /* 0x000fca00078efcff */
[----:B------:R2:W-:Y:S04]  /*0290*/  ATOMS.OR RZ, [UR5], R3 ;  /* 0x00000003ffff798c */ /* 0x0005e8000b000005 */
[----:B------:R2:W-:Y:S01]  /*02a0*/  STS [UR4], R2 ;  /* 0x00000002ff007988 */ /* 0x0005e20008000804 */
[----:B------:R-:W-:Y:S05]  /*02b0*/  BRA `(.L_x_2) ;  /* 0x0000000000107947 */ /* 0x000fea0003800000 */
.L_x_1:
[----:B------:R-:W-:Y:S01]  /*02c0*/  IMAD.MOV.U32 R3, RZ, RZ, -0x1 ;  /* 0xffffffffff037424 */ /* 0x000fe200078e00ff */
[----:B------:R-:W-:-:S04]  /*02d0*/  MOV R2, 0x300 ;  /* 0x0000030000027802 */ /* 0x000fc80000000f00 */
[----:B------:R2:W-:Y:S03]  /*02e0*/  STS [UR4], R3 ;  /* 0x00000003ff007988 */ /* 0x0005e60008000804 */
[----:B-12---:R-:W-:Y:S05]  /*02f0*/  CALL.REL.NOINC `($__internal_1_$__cuda_sm10x_tcgen05_guardrail_trap_phase_invalid_during_alloc) ;  /* 0x0000002400b07944 */ /* 0x006fea0003c00000 */
.L_x_2:
[----:B------:R-:W-:Y:S05]  /*0300*/  WARPSYNC.ALL ;  /* 0x0000000000007948 */ /* 0x000fea0003800000 */
[----:B------:R-:W-:Y:S01]  /*0310*/  NOP ;  /* 0x0000000000007918 */ /* 0x000fe20000000000 */
.L_x_0:
[----:B------:R-:W3:Y:S08]  /*0320*/  S2UR UR4, SR_CgaCtaId ;  /* 0x00000000000479c3 */ /* 0x000ef00000008800 */
[----:B------:R-:W-:Y:S01]  /*0330*/  BAR.SYNC.DEFER_BLOCKING 0x0 ;  /* 0x0000000000007b1d */ /* 0x000fe20000010000 */
[----:B------:R-:W-:-:S05]  /*0340*/  LOP3.LUT R68, R0, 0xff, RZ, 0xc0, !PT ;  /* 0x000000ff00447812 */ /* 0x000fca00078ec0ff */
[----:B------:R-:W-:Y:S02]  /*0350*/  UMOV UR8, 0x400 ;  /* 0x0000040000087882 */ /* 0x000fe40000000000 */
[----:B------:R-:W4:Y:S08]  /*0360*/  LDC R10, c[0x0][0x3a0] ;  /* 0x0000e800ff0a7b82 */ /* 0x000f300000000800 */
[----:B------:R-:W5:Y:S01]  /*0370*/  S2UR UR15, SR_CTAID.Y ;  /* 0x00000000000f79c3 */ /* 0x000f620000002600 */
[----:B---3--:R-:W-:-:S09]  /*0380*/  ULEA UR8, UR4, UR8, 0x18 ;  /* 0x0000000804087291 */ /* 0x008fd2000f8ec0ff */
[----:B--2---:R-:W2:Y:S01]  /*0390*/  LDS R3, [UR8] ;  /* 0x00000008ff037984 */ /* 0x004ea20008000800 */
[----:B------:R-:W-:Y:S06]  /*03a0*/  BAR.SYNC.DEFER_BLOCKING 0x0 ;  /* 0x0000000000007b1d */ /* 0x000fec0000010000 */
[----:B------:R-:W-:Y:S05]  /*03b0*/  @P2 BRA `(.L_x_5) ;  /* 0x0000000000182947 */ /* 0x000fea0003800000 */
[----:B------:R-:W-:Y:S01]  /*03c0*/  ELECT P0, URZ, PT ;  /* 0x0000000000ff782f */ /* 0x000fe20003800000 */
[----:B------:R-:W-:Y:S01]  /*03d0*/  IMAD.MOV.U32 R2, RZ, RZ, 0x1 ;  /* 0x00000001ff027424 */ /* 0x000fe200078e00ff */
[----:B------:R-:W-:Y:S01]  /*03e0*/  UMOV UR5, 0x40 ;  /* 0x0000004000057882 */ /* 0x000fe20000000000 */
[----:B------:R-:W-:Y:S01]  /*03f0*/  UVIRTCOUNT.DEALLOC.SMPOOL 0x80 ;  /* 0x000000800000784c */ /* 0x000fe20000000000 */
[----:B------:R-:W-:-:S09]  /*0400*/  ULEA UR5, UR4, UR5, 0x18 ;  /* 0x0000000504057291 */ /* 0x000fd2000f8ec0ff */
[----:B------:R3:W-:Y:S03]  /*0410*/  @P0 STS.U8 [UR5], R2 ;  /* 0x00000002ff000988 */ /* 0x0007e60008000005 */
.L_x_5:
[----:B------:R-:W3:Y:S01]  /*0420*/  S2UR UR4, SR_CTAID.Z ;  /* 0x00000000000479c3 */ /* 0x000ee20000002700 */
[----:B------:R-:W5:Y:S01]  /*0430*/  LDCU UR5, c[0x0][0x370] ;  /* 0x00006e00ff0577ac */ /* 0x000f620008000800 */
[----:B------:R-:W-:Y:S01]  /*0440*/  ISETP.GE.U32.AND P0, PT, R68, 0x20, PT ;  /* 0x000000204400780c */ /* 0x000fe20003f06070 */
[----:B----4-:R-:W-:Y:S01]  /*0450*/  VIADD R5, R10, 0xffffffff ;  /* 0xffffffff0a057836 */ /* 0x010fe20000000000 */
[C---:B------:R-:W-:Y:S01]  /*0460*/  ISETP.NE.U32.AND P3, PT, R68.reuse, RZ, PT ;  /* 0x000000ff4400720c */ /* 0x040fe20003f65070 */
[----:B------:R-:W3:Y:S01]  /*0470*/  LDCU UR6, c[0x0][0x374] ;  /* 0x00006e80ff0677ac */ /* 0x000ee20008000800 */
[----:B------:R-:W-:Y:S01]  /*0480*/  LEA R4, R68, UR8, 0x2 ;  /* 0x0000000844047c11 */ /* 0x000fe2000f8e10ff */
[----:B------:R-:W-:Y:S01]  /*0490*/  BSSY.RECONVERGENT B0, `(.L_x_6) ;  /* 0x0000015000007945 */ /* 0x000fe20003800200 */
[----:B------:R-:W5:Y:S01]  /*04a0*/  S2UR UR7, SR_CTAID.X ;  /* 0x00000000000779c3 */ /* 0x000f620000002500 */
[----:B------:R-:W4:Y:S01]  /*04b0*/  LDCU.64 UR20, c[0x0][0x3c0] ;  /* 0x00007800ff1477ac */ /* 0x000f220008000a00 */
[----:B--2---:R-:W-:-:S05]  /*04c0*/  R2UR UR23, R3 ;  /* 0x00000000031772ca */ /* 0x004fca00000e0000 */
[----:B------:R2:W-:Y:S01]  /*04d0*/  @!P0 STS [R4], RZ ;  /* 0x000000ff04008388 */ /* 0x0005e20000000800 */
[----:B------:R-:W1:Y:S01]  /*04e0*/  LDC R6, c[0x0][0x398] ;  /* 0x0000e600ff067b82 */ /* 0x000e620000000800 */
[----:B------:R-:W-:Y:S02]  /*04f0*/  NOP ;  /* 0x0000000000007918 */ /* 0x000fe40000000000 */
[----:B------:R2:W-:Y:S01]  /*0500*/  @!P3 STS [UR8+0x20], R5 ;  /* 0x00002005ff00b988 */ /* 0x0005e20008000808 */
[----:B---3-5:R-:W-:-:S04]  /*0510*/  UIMAD UR4, UR4, UR6, UR15 ;  /* 0x00000006040472a4 */ /* 0x028fc8000f8e020f */
[----:B------:R-:W-:-:S04]  /*0520*/  UIMAD UR4, UR4, UR5, UR7 ;  /* 0x00000005040472a4 */ /* 0x000fc8000f8e0207 */
[----:B------:R-:W-:-:S04]  /*0530*/  UIMAD UR4, UR4, 0x180, URZ ;  /* 0x00000180040478a4 */ /* 0x000fc8000f8e02ff */
[----:B----4-:R-:W-:Y:S01]  /*0540*/  UIADD3 UR24, UP0, UPT, UR4, UR20, URZ ;  /* 0x0000001404187290 */ /* 0x010fe2000ff1e0ff */
[----:B-1----:R-:W-:-:S03]  /*0550*/  VIADD R6, R6, 0xffffffff ;  /* 0xffffffff06067836 */ /* 0x002fc60000000000 */
[----:B------:R-:W-:Y:S01]  /*0560*/  ULEA.HI.X.SX32 UR25, UR4, UR21, 0x1, UP0 ;  /* 0x0000001504197291 */ /* 0x000fe200080f0eff */
[----:B--2---:R-:W-:Y:S11]  /*0570*/  @P3 BRA `(.L_x_7) ;  /* 0x0000000000183947 */ /* 0x004ff60003800000 */
[----:B------:R-:W1:Y:S01]  /*0580*/  LDS R2, [UR8+0x8] ;  /* 0x00000808ff027984 */ /* 0x000e620008000800 */
[----:B------:R-:W2:Y:S01]  /*0590*/  LDC.64 R8, c[0x0][0x380] ;  /* 0x0000e000ff087b82 */ /* 0x000ea20000000a00 */
[----:B------:R-:W-:Y:S02]  /*05a0*/  IMAD.MOV.U32 R3, RZ, RZ, 0x70 ;  /* 0x00000070ff037424 */ /* 0x000fe400078e00ff */
[----:B--2---:R2:W-:Y:S03]  /*05b0*/  STS.64 [UR8], R8 ;  /* 0x00000008ff007988 */ /* 0x0045e60008000a08 */
[----:B-1----:R-:W-:-:S05]  /*05c0*/  LOP3.LUT R2, R2, 0x10, R3, 0xd8, !PT ;  /* 0x0000001002027812 */ /* 0x002fca00078ed803 */
[----:B------:R2:W-:Y:S02]  /*05d0*/  STS [UR8+0x8], R2 ;  /* 0x00000802ff007988 */ /* 0x0005e40008000808 */
.L_x_7:
[----:B------:R-:W-:Y:S05]  /*05e0*/  BSYNC.RECONVERGENT B0 ;  /* 0x0000000000007941 */ /* 0x000fea0003800200 */
.L_x_6:
[----:B------:R-:W-:Y:S04]  /*05f0*/  BSSY.RECONVERGENT B0, `(.L_x_8) ;  /* 0x000000a000007945 */ /* 0x000fe80003800200 */
[----:B------:R-:W-:Y:S05]  /*0600*/  @P3 BRA `(.L_x_9) ;  /* 0x0000000000203947 */ /* 0x000fea0003800000 */
[----:B--2---:R-:W1:Y:S01]  /*0610*/  LDS R2, [UR8+0x34] ;  /* 0x00003408ff027984 */ /* 0x004e620008000800 */
[----:B------:R-:W-:Y:S02]  /*0620*/  IMAD.MOV.U32 R3, RZ, RZ, 0x1f000000 ;  /* 0x1f000000ff037424 */ /* 0x000fe400078e00ff */
[----:B------:R-:W-:Y:S01]  /*0630*/  @!P3 IMAD.MOV.U32 R7, RZ, RZ, 0x3f ;  /* 0x0000003fff07b424 */ /* 0x000fe200078e00ff */
[----:B------:R-:W2:Y:S02]  /*0640*/  @!P3 LDS R8, [UR8+0x38] ;  /* 0x00003808ff08b984 */ /* 0x000ea40008000800 */
[----:B-1----:R-:W-:Y:S02]  /*0650*/  LOP3.LUT R2, R2, 0xff000000, R3, 0xb8, !PT ;  /* 0xff00000002027812 */ /* 0x002fe400078eb803 */
[----:B--2---:R-:W-:-:S03]  /*0660*/  @!P3 LOP3.LUT R3, R8, 0xff, R7, 0xb8, !PT ;  /* 0x000000ff0803b812 */ /* 0x004fc600078eb807 */
[----:B------:R1:W-:Y:S04]  /*0670*/  STS [UR8+0x34], R2 ;  /* 0x00003402ff007988 */ /* 0x0003e80008000808 */
[----:B------:R1:W-:Y:S02]  /*0680*/  @!P3 STS [UR8+0x38], R3 ;  /* 0x00003803ff00b988 */ /* 0x0003e40008000808 */
.L_x_9:
[----:B------:R-:W-:Y:S05]  /*0690*/  BSYNC.RECONVERGENT B0 ;  /* 0x0000000000007941 */ /* 0x000fea0003800200 */
.L_x_8:
[----:B------:R-:W-:Y:S04]  /*06a0*/  BSSY.RECONVERGENT B0, `(.L_x_10) ;  /* 0x000000a000007945 */ /* 0x000fe80003800200 */
[----:B------:R-:W-:Y:S05]  /*06b0*/  @P3 BRA `(.L_x_11) ;  /* 0x0000000000203947 */ /* 0x000fea0003800000 */
[----:B-12---:R-:W1:Y:S01]  /*06c0*/  LDS R2, [UR8+0x1c] ;  /* 0x00001c08ff027984 */ /* 0x006e620008000800 */
[----:B------:R-:W2:Y:S03]  /*06d0*/  LDC.64 R8, c[0x0][0x3a8] ;  /* 0x0000ea00ff087b82 */ /* 0x000ea60000000a00 */
[----:B------:R3:W-:Y:S01]  /*06e0*/  STS [UR8+0x24], R6 ;  /* 0x00002406ff007988 */ /* 0x0007e20008000808 */
[--C-:B--2---:R-:W-:Y:S02]  /*06f0*/  SHF.R.U32.HI R7, RZ, 0x4, R9.reuse ;  /* 0x00000004ff077819 */ /* 0x104fe40000011609 */
[----:B------:R-:W-:-:S05]  /*0700*/  SHF.R.U64 R3, R8, 0x4, R9 ;  /* 0x0000000408037819 */ /* 0x000fca0000001209 */
[----:B------:R3:W-:Y:S01]  /*0710*/  STS [UR8+0xc], R3 ;  /* 0x00000c03ff007988 */ /* 0x0007e20008000808 */
[----:B-1----:R-:W-:-:S05]  /*0720*/  LOP3.LUT R2, R2, 0xf, R7, 0xb8, !PT ;  /* 0x0000000f02027812 */ /* 0x002fca00078eb807 */
[----:B------:R3:W-:Y:S02]  /*0730*/  STS [UR8+0x1c], R2 ;  /* 0x00001c02ff007988 */ /* 0x0007e40008000808 */
.L_x_11:
[----:B------:R-:W-:Y:S05]  /*0740*/  BSYNC.RECONVERGENT B0 ;  /* 0x0000000000007941 */ /* 0x000fea0003800200 */
.L_x_10:
[----:B------:R-:W-:Y:S04]  /*0750*/  BSSY.RECONVERGENT B1, `(.L_x_12) ;  /* 0x000001d000017945 */ /* 0x000fe80003800200 */
[----:B------:R-:W-:Y:S04]  /*0760*/  BSSY.RELIABLE B0, `(.L_x_13) ;  /* 0x0000018000007945 */ /* 0x000fe80003800100 */
[----:B------:R-:W-:Y:S05]  /*0770*/  @P3 BRA `(.L_x_14) ;  /* 0x00000000001c3947 */ /* 0x000fea0003800000 */
[----:B-123--:R-:W1:Y:S02]  /*0780*/  LDS R2, [UR8+0x34] ;  /* 0x00003408ff027984 */ /* 0x00ee640008000800 */
[----:B-1----:R-:W-:-:S05]  /*0790*/  LOP3.LUT R2, R2, 0x7, RZ, 0xb8, !PT ;  /* 0x0000000702027812 */ /* 0x002fca00078eb8ff */
[----:B------:R1:W-:Y:S01]  /*07a0*/  STS [UR8+0x34], R2 ;  /* 0x00003402ff007988 */ /* 0x0003e20008000808 */
[----:B------:R-:W-:Y:S05]  /*07b0*/  @P3 BRA `(.L_x_15) ;  /* 0x00000000001c3947 */ /* 0x000fea0003800000 */
[----:B-1----:R-:W1:Y:S02]  /*07c0*/  LDS R2, [UR8+0x34] ;  /* 0x00003408ff027984 */ /* 0x002e640008000800 */
[----:B-1----:R-:W-:-:S05]  /*07d0*/  LOP3.LUT R2, R2, 0x38, RZ, 0xb8, !PT ;  /* 0x0000003802027812 */ /* 0x002fca00078eb8ff */
[----:B------:R4:W-:Y:S02]  /*07e0*/  STS [UR8+0x34], R2 ;  /* 0x00003402ff007988 */ /* 0x0009e40008000808 */
.L_x_14:
[----:B------:R-:W-:Y:S05]  /*07f0*/  @P3 BRA `(.L_x_16) ;  /* 0x00000000001c3947 */ /* 0x000fea0003800000 */
[----:B-1234-:R-:W1:Y:S02]  /*0800*/  LDS R2, [UR8+0x8] ;  /* 0x00000808ff027984 */ /* 0x01ee640008000800 */
[----:B-1----:R-:W-:-:S05]  /*0810*/  LOP3.LUT R2, R2, 0x780, RZ, 0xb8, !PT ;  /* 0x0000078002027812 */ /* 0x002fca00078eb8ff */
[----:B------:R2:W-:Y:S02]  /*0820*/  STS [UR8+0x8], R2 ;  /* 0x00000802ff007988 */ /* 0x0005e40008000808 */
.L_x_15:
[----:B------:R-:W-:Y:S05]  /*0830*/  @P3 BRA `(.L_x_17) ;  /* 0x0000000000283947 */ /* 0x000fea0003800000 */
[----:B-12---:R-:W1:Y:S02]  /*0840*/  LDS R2, [UR8+0x8] ;  /* 0x00000808ff027984 */ /* 0x006e640008000800 */
[----:B-1----:R-:W-:-:S05]  /*0850*/  LOP3.LUT R2, R2, 0x1800, RZ, 0xb8, !PT ;  /* 0x0000180002027812 */ /* 0x002fca00078eb8ff */
[----:B------:R5:W-:Y:S02]  /*0860*/  STS [UR8+0x8], R2 ;  /* 0x00000802ff007988 */ /* 0x000be40008000808 */
.L_x_16:
[----:B------:R-:W-:Y:S05]  /*0870*/  @P3 BREAK.RELIABLE B0 ;  /* 0x0000000000003942 */ /* 0x000fea0003800100 */
[----:B------:R-:W-:Y:S05]  /*0880*/  @P3 BRA `(.L_x_18) ;  /* 0x0000000000243947 */ /* 0x000fea0003800000 */
[----:B-1-3--:R-:W1:Y:S01]  /*0890*/  LDS R3, [UR8+0x8] ;  /* 0x00000808ff037984 */ /* 0x00ae620008000800 */
[----:B--2-45:R-:W-:-:S05]  /*08a0*/  IMAD.MOV.U32 R2, RZ, RZ, 0x6000 ;  /* 0x00006000ff027424 */ /* 0x034fca00078e00ff */
[----:B-1----:R-:W-:-:S04]  /*08b0*/  LOP3.LUT R2, R3, 0x2000, R2, 0xd8, !PT ;  /* 0x0000200003027812 */ /* 0x002fc800078ed802 */
[----:B------:R-:W-:-:S05]  /*08c0*/  LOP3.LUT R2, R2, 0x400000, RZ, 0xb8, !PT ;  /* 0x0040000002027812 */ /* 0x000fca00078eb8ff */
[----:B------:R3:W-:Y:S02]  /*08d0*/  STS [UR8+0x8], R2 ;  /* 0x00000802ff007988 */ /* 0x0007e40008000808 */
.L_x_17:
[----:B------:R-:W-:Y:S05]  /*08e0*/  BSYNC.RELIABLE B0 ;  /* 0x0000000000007941 */ /* 0x000fea0003800100 */
.L_x_13:
[----:B-123--:R-:W1:Y:S02]  /*08f0*/  @!P3 LDS R2, [UR8+0x8] ;  /* 0x00000808ff02b984 */ /* 0x00ee640008000800 */
[----:B-1----:R-:W-:-:S05]  /*0900*/  @!P3 LOP3.LUT R2, R2, 0x8000, RZ, 0xb8, !PT ;  /* 0x000080000202b812 */ /* 0x002fca00078eb8ff */
[----:B------:R1:W-:Y:S02]  /*0910*/  @!P3 STS [UR8+0x8], R2 ;  /* 0x00000802ff00b988 */ /* 0x0003e40008000808 */
.L_x_18:
[----:B------:R-:W-:Y:S05]  /*0920*/  BSYNC.RECONVERGENT B1 ;  /* 0x0000000000017941 */ /* 0x000fea0003800200 */
.L_x_12:
[----:B------:R-:W-:Y:S05]  /*0930*/  WARPSYNC.ALL ;  /* 0x0000000000007948 */ /* 0x000fea0003800000 */
[----:B------:R-:W-:Y:S01]  /*0940*/  NOP ;  /* 0x0000000000007918 */ /* 0x000fe20000000000 */
[----:B------:R-:W-:Y:S05]  /*0950*/  @P0 BRA `(.L_x_19) ;  /* 0x0000000000300947 */ /* 0x000fea0003800000 */
[----:B-12345:R-:W1:Y:S01]  /*0960*/  S2R R2, SR_LANEID ;  /* 0x0000000000027919 */ /* 0x03ee620000000000 */
[----:B------:R-:W-:Y:S05]  /*0970*/  WARPSYNC.ALL ;  /* 0x0000000000007948 */ /* 0x000fea0003800000 */
[----:B------:R-:W-:Y:S01]  /*0980*/  NOP ;  /* 0x0000000000007918 */ /* 0x000fe20000000000 */
[----:B-1----:R-:W-:-:S05]  /*0990*/  IMAD.SHL.U32 R7, R2, 0x4, RZ ;  /* 0x0000000402077824 */ /* 0x002fca00078e00ff */
[----:B------:R-:W1:Y:S01]  /*09a0*/  LDS R9, [R7+UR8] ;  /* 0x0000000807097984 */ /* 0x000e620008000800 */
[----:B------:R-:W-:-:S05]  /*09b0*/  IADD3 R2, P1, PT, R7, UR24, RZ ;  /* 0x0000001807027c10 */ /* 0x000fca000ff3e0ff */
[----:B------:R-:W-:-:S05]  /*09c0*/  IMAD.X R3, RZ, RZ, UR25, P1 ;  /* 0x00000019ff037e24 */ /* 0x000fca00088e06ff */
[----:B-1----:R1:W2:Y:S01]  /*09d0*/  ATOMG.E.EXCH.STRONG.GPU PT, RZ, [R2], R9 ;  /* 0x0000000902ff73a8 */ /* 0x0022a200041ee100 */
[----:B------:R-:W-:-:S04]  /*09e0*/  DEPBAR {5,4,3,2,1,0} ;  /* 0x0000003f0000791a */ /* 0x000fc80000000000 */
[----:B------:R-:W3:Y:S02]  /*09f0*/  CCTL.E.C.LDCU.IV.DEEP [UR24] ;  /* 0x0000000018007540 */ /* 0x000ee40009c08000 */
[----:B---3--:R1:W-:Y:S01]  /*0a00*/  UTMACCTL.IV [UR24] ;  /* 0x00000000180079b9 */ /* 0x0083e20008000000 */
[----:B------:R-:W-:Y:S01]  /*0a10*/  NOP ;  /* 0x0000000000007918 */ /* 0x000fe20000000000 */
.L_x_19:
[----:B------:R-:W-:Y:S05]  /*0a20*/  @P0 BRA `(.L_x_20) ;  /* 0x00000000000c0947 */ /* 0x000fea0003800000 */
[----:B------:R0:W-:Y:S01]  /*0a30*/  UTMACMDFLUSH ;  /* 0x00000000000079b7 */ /* 0x0001e20000000000 */
[----:B------:R-:W-:Y:S05]  /*0a40*/  @P0 BRA `(.L_x_20) ;  /* 0x0000000000040947 */ /* 0x000fea0003800000 */
[----:B------:R-:W-:-:S04]  /*0a50*/  DEPBAR.LE SB0, 0x0 ;  /* 0x000080000000791a */ /* 0x000fc80000000000 */
.L_x_20:
[----:B------:R-:W-:Y:S05]  /*0a60*/  WARPSYNC.ALL ;  /* 0x0000000000007948 */ /* 0x000fea0003800000 */
[----:B------:R-:W-:Y:S01]  /*0a70*/  NOP ;  /* 0x0000000000007918 */ /* 0x000fe20000000000 */
[----:B--2---:R-:W-:Y:S06]  /*0a80*/  BAR.SYNC.DEFER_BLOCKING 0x0 ;  /* 0x0000000000007b1d */ /* 0x004fec0000010000 */
[----:B------:R-:W-:Y:S02]  /*0a90*/  BSSY.RECONVERGENT B1, `(.L_x_21) ;  /* 0x000000b000017945 */ /* 0x000fe40003800200 */
[----:B------:R-:W-:Y:S06]  /*0aa0*/  BAR.SYNC.DEFER_BLOCKING 0x0 ;  /* 0x0000000000007b1d */ /* 0x000fec0000010000 */
[----:B------:R2:W-:Y:S01]  /*0ab0*/  @!P0 STS [R4], RZ ;  /* 0x000000ff04008388 */ /* 0x0005e20000000800 */
[----:B------:R-:W-:Y:S01]  /*0ac0*/  NOP ;  /* 0x0000000000007918 */ /* 0x000fe20000000000 */
[----:B------:R-:W-:Y:S05]  /*0ad0*/  @P3 BRA `(.L_x_22) ;  /* 0x0000000000183947 */ /* 0x000fea0003800000 */
[----:B-1-345:R-:W1:Y:S01]  /*0ae0*/  LDS R2, [UR8+0x8] ;  /* 0x00000808ff027984 */ /* 0x03ae620008000800 */
[----:B------:R-:W3:Y:S01]  /*0af0*/  LDC.64 R8, c[0x0][0x388] ;  /* 0x0000e200ff087b82 */ /* 0x000ee20000000a00 */
[----:B------:R-:W-:Y:S02]  /*0b00*/  IMAD.MOV.U32 R3, RZ, RZ, 0x70 ;  /* 0x00000070ff037424 */ /* 0x000fe400078e00ff */
[----:B---3--:R3:W-:Y:S03]  /*0b10*/  STS.64 [UR8], R8 ;  /* 0x00000008ff007988 */ /* 0x0087e60008000a08 */
[----:B-1----:R-:W-:-:S05]  /*0b20*/  LOP3.LUT R2, R2, 0x10, R3, 0xd8, !PT ;  /* 0x0000001002027812 */ /* 0x002fca00078ed803 */
[----:B------:R3:W-:Y:S02]  /*0b30*/  STS [UR8+0x8], R2 ;  /* 0x00000802ff007988 */ /* 0x0007e40008000808 */
.L_x_22:
[----:B-1----:R-:W-:Y:S05]  /*0b40*/  BSYNC.RECONVERGENT B1 ;  /* 0x0000000000017941 */ /* 0x002fea0003800200 */
.L_x_21:
[----:B------:R-:W-:Y:S04]  /*0b50*/  BSSY.RECONVERGENT B2, `(.L_x_23) ;  /* 0x000000f000027945 */ /* 0x000fe80003800200 */
[----:B------:R-:W-:Y:S04]  /*0b60*/  BSSY.RELIABLE B1, `(.L_x_24) ;  /* 0x000000c000017945 */ /* 0x000fe80003800100 */
[----:B------:R-:W-:Y:S05]  /*0b70*/  @P3 BRA `(.L_x_25) ;  /* 0x0000000000283947 */ /* 0x000fea0003800000 */
[----:B---345:R-:W1:Y:S01]  /*0b80*/  LDS R2, [UR8+0x34] ;  /* 0x00003408ff027984 */ /* 0x038e620008000800 */
[----:B------:R-:W-:Y:S01]  /*0b90*/  IMAD.MOV.U32 R3, RZ, RZ, 0x1f000000 ;  /* 0x1f000000ff037424 */ /* 0x000fe200078e00ff */
[----:B------:R-:W-:Y:S05]  /*0ba0*/  @P3 BREAK.RELIABLE B1 ;  /* 0x0000000000013942 */ /* 0x000fea0003800100 */
[----:B-1----:R-:W-:-:S05]  /*0bb0*/  LOP3.LUT R2, R2, 0xff000000, R3, 0xb8, !PT ;  /* 0xff00000002027812 */ /* 0x002fca00078eb803 */
[----:B------:R1:W-:Y:S01]  /*0bc0*/  STS [UR8+0x34], R2 ;  /* 0x00003402ff007988 */ /* 0x0003e20008000808 */
[----:B------:R-:W-:Y:S05]  /*0bd0*/  @P3 BRA `(.L_x_26) ;  /* 0x0000000000183947 */ /* 0x000fea0003800000 */
[----:B-1----:R-:W1:Y:S01]  /*0be0*/  LDS R2, [UR8+0x38] ;  /* 0x00003808ff027984 */ /* 0x002e620008000800 */
[----:B------:R-:W-:-:S05]  /*0bf0*/  IMAD.MOV.U32 R3, RZ, RZ, 0xff ;  /* 0x000000ffff037424 */ /* 0x000fca00078e00ff */
[----:B-1----:R-:W-:-:S05]  /*0c00*/  LOP3.LUT R2, R2, 0xff, R3, 0xb8, !PT ;  /* 0x000000ff02027812 */ /* 0x002fca00078eb803 */
[----:B------:R1:W-:Y:S02]  /*0c10*/  STS [UR8+0x38], R2 ;  /* 0x00003802ff007988 */ /* 0x0003e40008000808 */
.L_x_25:
[----:B------:R-:W-:Y:S05]  /*0c20*/  BSYNC.RELIABLE B1 ;  /* 0x0000000000017941 */ /* 0x000fea0003800100 */
.L_x_24:
[----:B------:R1:W-:Y:S02]  /*0c30*/  @!P3 STS [UR8+0x20], R5 ;  /* 0x00002005ff00b988 */ /* 0x0003e40008000808 */
.L_x_26:
[----:B------:R-:W-:Y:S05]  /*0c40*/  BSYNC.RECONVERGENT B2 ;  /* 0x0000000000027941 */ /* 0x000fea0003800200 */
.L_x_23:
[----:B------:R-:W-:Y:S05]  /*0c50*/  WARPSYNC.ALL ;  /* 0x0000000000007948 */ /* 0x000fea0003800000 */
[----:B------:R-:W-:Y:S01]  /*0c60*/  NOP ;  /* 0x0000000000007918 */ /* 0x000fe20000000000 */
[----:B-1----:R-:W1:Y:S01]  /*0c70*/  LDC R5, c[0x0][0x39c] ;  /* 0x0000e700ff057b82 */ /* 0x002e620000000800 */
[----:B------:R-:W-:Y:S01]  /*0c80*/  BSSY.RECONVERGENT B2, `(.L_x_27) ;  /* 0x000000b000027945 */ /* 0x000fe20003800200 */
[----:B-1----:R-:W-:-:S03]  /*0c90*/  VIADD R5, R5, 0xffffffff ;  /* 0xffffffff05057836 */ /* 0x002fc60000000000 */
[----:B------:R-:W-:Y:S05]  /*0ca0*/  @P3 BRA `(.L_x_28) ;  /* 0x0000000000203947 */ /* 0x000fea0003800000 */
[----:B---345:R-:W1:Y:S01]  /*0cb0*/  LDS R2, [UR8+0x1c] ;  /* 0x00001c08ff027984 */ /* 0x038e620008000800 */
[----:B------:R-:W3:Y:S03]  /*0cc0*/  LDC.64 R8, c[0x0][0x3b0] ;  /* 0x0000ec00ff087b82 */ /* 0x000ee60000000a00 */
[----:B------:R4:W-:Y:S01]  /*0cd0*/  STS [UR8+0x24], R5 ;  /* 0x00002405ff007988 */ /* 0x0009e20008000808 */
[--C-:B---3--:R-:W-:Y:S02]  /*0ce0*/  SHF.R.U32.HI R7, RZ, 0x4, R9.reuse ;  /* 0x00000004ff077819 */ /* 0x108fe40000011609 */
[----:B------:R-:W-:-:S05]  /*0cf0*/  SHF.R.U64 R3, R8, 0x4, R9 ;  /* 0x0000000408037819 */ /* 0x000fca0000001209 */
[----:B------:R4:W-:Y:S01]  /*0d00*/  STS [UR8+0xc], R3 ;  /* 0x00000c03ff007988 */ /* 0x0009e20008000808 */
[----:B-1----:R-:W-:-:S05]  /*0d10*/  LOP3.LUT R2, R2, 0xf, R7, 0xb8, !PT ;  /* 0x0000000f02027812 */ /* 0x002fca00078eb807 */
[----:B------:R4:W-:Y:S02]  /*0d20*/  STS [UR8+0x1c], R2 ;  /* 0x00001c02ff007988 */ /* 0x0009e40008000808 */
.L_x_28:
[----:B------:R-:W-:Y:S05]  /*0d30*/  BSYNC.RECONVERGENT B2 ;  /* 0x0000000000027941 */ /* 0x000fea0003800200 */
.L_x_27:
[----:B------:R-:W-:Y:S04]  /*0d40*/  BSSY.RECONVERGENT B3, `(.L_x_29) ;  /* 0x000001d000037945 */ /* 0x000fe80003800200 */
[----:B------:R-:W-:Y:S04]  /*0d50*/  BSSY.RELIABLE B2, `(.L_x_30) ;  /* 0x0000018000027945 */ /* 0x000fe80003800100 */
[----:B------:R-:W-:Y:S05]  /*0d60*/  @P3 BRA `(.L_x_31) ;  /* 0x00000000001c3947 */ /* 0x000fea0003800000 */
[----:B---345:R-:W1:Y:S02]  /*0d70*/  LDS R2, [UR8+0x34] ;  /* 0x00003408ff027984 */ /* 0x038e640008000800 */
[----:B-1----:R-:W-:-:S05]  /*0d80*/  LOP3.LUT R2, R2, 0x7, RZ, 0xb8, !PT ;  /* 0x0000000702027812 */ /* 0x002fca00078eb8ff */
[----:B------:R1:W-:Y:S01]  /*0d90*/  STS [UR8+0x34], R2 ;  /* 0x00003402ff007988 */ /* 0x0003e20008000808 */
[----:B------:R-:W-:Y:S05]  /*0da0*/  @P3 BRA `(.L_x_32) ;  /* 0x00000000001c3947 */ /* 0x000fea0003800000 */
[----:B-1----:R-:W1:Y:S02]  /*0db0*/  LDS R2, [UR8+0x34] ;  /* 0x00003408ff027984 */ /* 0x002e640008000800 */
[----:B-1----:R-:W-:-:S05]  /*0dc0*/  LOP3.LUT R2, R2, 0x38, RZ, 0xb8, !PT ;  /* 0x0000003802027812 */ /* 0x002fca00078eb8ff */
[----:B------:R1:W-:Y:S02]  /*0dd0*/  STS [UR8+0x34], R2 ;  /* 0x00003402ff007988 */ /* 0x0003e40008000808 */
.L_x_31:
[----:B------:R-:W-:Y:S05]  /*0de0*/  @P3 BRA `(.L_x_33) ;  /* 0x00000000001c3947 */ /* 0x000fea0003800000 */
[----:B-1-345:R-:W1:Y:S02]  /*0df0*/  LDS R2, [UR8+0x8] ;  /* 0x00000808ff027984 */ /* 0x03ae640008000800 */
[----:B-1----:R-:W-:-:S05]  /*0e00*/  LOP3.LUT R2, R2, 0x780, RZ, 0xb8, !PT ;  /* 0x0000078002027812 */ /* 0x002fca00078eb8ff */
[----:B------:R3:W-:Y:S02]  /*0e10*/  STS [UR8+0x8], R2 ;  /* 0x00000802ff007988 */ /* 0x0007e40008000808 */
.L_x_32:
[----:B------:R-:W-:Y:S05]  /*0e20*/  @P3 BRA `(.L_x_34) ;  /* 0x0000000000283947 */ /* 0x000fea0003800000 */
[----:B-1-3--:R-:W1:Y:S02]  /*0e30*/  LDS R2, [UR8+0x8] ;  /* 0x00000808ff027984 */ /* 0x00ae640008000800 */
[----:B-1----:R-:W-:-:S05]  /*0e40*/  LOP3.LUT R2, R2, 0x1800, RZ, 0xb8, !PT ;  /* 0x0000180002027812 */ /* 0x002fca00078eb8ff */
[----:B------:R1:W-:Y:S02]  /*0e50*/  STS [UR8+0x8], R2 ;  /* 0x00000802ff007988 */ /* 0x0003e40008000808 */
.L_x_33:
[----:B------:R-:W-:Y:S05]  /*0e60*/  @P3 BREAK.RELIABLE B2 ;  /* 0x0000000000023942 */ /* 0x000fea0003800100 */
[----:B------:R-:W-:Y:S05]  /*0e70*/  @P3 BRA `(.L_x_35) ;  /* 0x0000000000243947 */ /* 0x000fea0003800000 */
[----:B-1-345:R-:W1:Y:S01]  /*0e80*/  LDS R2, [UR8+0x8] ;  /* 0x00000808ff027984 */ /* 0x03ae620008000800 */
[----:B------:R-:W-:-:S05]  /*0e90*/  IMAD.MOV.U32 R3, RZ, RZ, 0x6000 ;  /* 0x00006000ff037424 */ /* 0x000fca00078e00ff */
[----:B-1----:R-:W-:-:S04]  /*0ea0*/  LOP3.LUT R2, R2, 0x2000, R3, 0xd8, !PT ;  /* 0x0000200002027812 */ /* 0x002fc800078ed803 */
[----:B------:R-:W-:-:S05]  /*0eb0*/  LOP3.LUT R2, R2, 0x400000, RZ, 0xb8, !PT ;  /* 0x0040000002027812 */ /* 0x000fca00078eb8ff */
[----:B------:R4:W-:Y:S02]  /*0ec0*/  STS [UR8+0x8], R2 ;  /* 0x00000802ff007988 */ /* 0x0009e40008000808 */
.L_x_34:
[----:B------:R-:W-:Y:S05]  /*0ed0*/  BSYNC.RELIABLE B2 ;  /* 0x0000000000027941 */ /* 0x000fea0003800100 */
.L_x_30:
[----:B-1-34-:R-:W1:Y:S02]  /*0ee0*/  @!P3 LDS R2, [UR8+0x8] ;  /* 0x00000808ff02b984 */ /* 0x01ae640008000800 */
[----:B-1----:R-:W-:-:S05]  /*0ef0*/  @!P3 LOP3.LUT R2, R2, 0x8000, RZ, 0xb8, !PT ;  /* 0x000080000202b812 */ /* 0x002fca00078eb8ff */
[----:B------:R1:W-:Y:S02]  /*0f00*/  @!P3 STS [UR8+0x8], R2 ;  /* 0x00000802ff00b988 */ /* 0x0003e40008000808 */
.L_x_35:
[----:B------:R-:W-:Y:S05]  /*0f10*/  BSYNC.RECONVERGENT B3 ;  /* 0x0000000000037941 */ /* 0x000fea0003800200 */
.L_x_29:
[----:B------:R-:W-:Y:S05]  /*0f20*/  WARPSYNC.ALL ;  /* 0x0000000000007948 */ /* 0x000fea0003800000 */
[----:B------:R-:W-:Y:S01]  /*0f30*/  NOP ;  /* 0x0000000000007918 */ /* 0x000fe20000000000 */
[----:B------:R-:W-:-:S04]  /*0f40*/  UIADD3 UR5, UPT, UPT, UR4, 0x80, URZ ;  /* 0x0000008004057890 */ /* 0x000fc8000fffe0ff */
[----:B------:R-:W-:-:S04]  /*0f50*/  UIADD3 UR26, UP0, UPT, UR5, UR20, URZ ;  /* 0x00000014051a7290 */ /* 0x000fc8000ff1e0ff */
[----:B------:R-:W-:Y:S01]  /*0f60*/  ULEA.HI.X.SX32 UR27, UR5, UR21, 0x1, UP0 ;  /* 0x00000015051b7291 */ /* 0x000fe200080f0eff */
[----:B------:R-:W-:Y:S11]  /*0f70*/  @P0 BRA `(.L_x_36) ;  /* 0x0000000000300947 */ /* 0x000ff60003800000 */
[----:B-1-345:R-:W1:Y:S01]  /*0f80*/  S2R R2, SR_LANEID ;  /* 0x0000000000027919 */ /* 0x03ae620000000000 */
[----:B------:R-:W-:Y:S05]  /*0f90*/  WARPSYNC.ALL ;  /* 0x0000000000007948 */ /* 0x000fea0003800000 */
[----:B------:R-:W-:Y:S01]  /*0fa0*/  NOP ;  /* 0x0000000000007918 */ /* 0x000fe20000000000 */
[----:B-1----:R-:W-:-:S05]  /*0fb0*/  IMAD.SHL.U32 R8, R2, 0x4, RZ ;  /* 0x0000000402087824 */ /* 0x002fca00078e00ff */
[----:B------:R-:W1:Y:S01]  /*0fc0*/  LDS R7, [R8+UR8] ;  /* 0x0000000808077984 */ /* 0x000e620008000800 */
[----:B------:R-:W-:-:S05]  /*0fd0*/  IADD3 R2, P1, PT, R8, UR26, RZ ;  /* 0x0000001a08027c10 */ /* 0x000fca000ff3e0ff */
[----:B------:R-:W-:-:S05]  /*0fe0*/  IMAD.X R3, RZ, RZ, UR27, P1 ;  /* 0x0000001bff037e24 */ /* 0x000fca00088e06ff */
[----:B-1----:R1:W3:Y:S01]  /*0ff0*/  ATOMG.E.EXCH.STRONG.GPU PT, RZ, [R2], R7 ;  /* 0x0000000702ff73a8 */ /* 0x0022e200041ee100 */
[----:B------:R-:W-:-:S04]  /*1000*/  DEPBAR {5,4,3,2,1,0} ;  /* 0x0000003f0000791a */ /* 0x000fc80000000000 */
[----:B------:R-:W4:Y:S02]  /*1010*/  CCTL.E.C.LDCU.IV.DEEP [UR26] ;  /* 0x000000001a007540 */ /* 0x000f240009c08000 */
[----:B----4-:R1:W-:Y:S01]  /*1020*/  UTMACCTL.IV [UR26] ;  /* 0x000000001a0079b9 */ /* 0x0103e20008000000 */
[----:B------:R-:W-:Y:S01]  /*1030*/  NOP ;  /* 0x0000000000007918 */ /* 0x000fe20000000000 */
.L_x_36:
[----:B------:R-:W-:Y:S05]  /*1040*/  @P0 BRA `(.L_x_37) ;  /* 0x00000000000c0947 */ /* 0x000fea0003800000 */
[----:B------:R0:W-:Y:S01]  /*1050*/  UTMACMDFLUSH ;  /* 0x00000000000079b7 */ /* 0x0001e20000000000 */
[----:B------:R-:W-:Y:S05]  /*1060*/  @P0 BRA `(.L_x_37) ;  /* 0x0000000000040947 */ /* 0x000fea0003800000 */
[----:B------:R-:W-:-:S04]  /*1070*/  DEPBAR.LE SB0, 0x0 ;  /* 0x000080000000791a */ /* 0x000fc80000000000 */
.L_x_37:
[----:B------:R-:W-:Y:S05]  /*1080*/  WARPSYNC.ALL ;  /* 0x0000000000007948 */ /* 0x000fea0003800000 */
[----:B------:R-:W-:Y:S01]  /*1090*/  NOP ;  /* 0x0000000000007918 */ /* 0x000fe20000000000 */
[----:B---3--:R-:W-:Y:S06]  /*10a0*/  BAR.SYNC.DEFER_BLOCKING 0x0 ;  /* 0x0000000000007b1d */ /* 0x008fec0000010000 */
[----:B------:R-:W-:Y:S02]  /*10b0*/  BSSY.RECONVERGENT B3, `(.L_x_38) ;  /* 0x000000b000037945 */ /* 0x000fe40003800200 */
[----:B------:R-:W-:Y:S06]  /*10c0*/  BAR.SYNC.DEFER_BLOCKING 0x0 ;  /* 0x0000000000007b1d */ /* 0x000fec0000010000 */
[----:B------:R3:W-:Y:S01]  /*10d0*/  @!P0 STS [R4], RZ ;  /* 0x000000ff04008388 */ /* 0x0007e20000000800 */
[----:B------:R-:W-:Y:S01]  /*10e0*/  NOP ;  /* 0x0000000000007918 */ /* 0x000fe20000000000 */
[----:B------:R-:W-:Y:S05]  /*10f0*/  @P3 BRA `(.L_x_39) ;  /* 0x0000000000183947 */ /* 0x000fea0003800000 */
[----:B-1--45:R-:W1:Y:S01]  /*1100*/  LDS R2, [UR8+0x8] ;  /* 0x00000808ff027984 */ /* 0x032e620008000800 */
[----:B------:R-:W4:Y:S01]  /*1110*/  LDC.64 R8, c[0x0][0x390] ;  /* 0x0000e400ff087b82 */ /* 0x000f220000000a00 */
[----:B------:R-:W-:Y:S02]  /*1120*/  IMAD.MOV.U32 R3, RZ, RZ, 0x70 ;  /* 0x00000070ff037424 */ /* 0x000fe400078e00ff */
[----:B----4-:R4:W-:Y:S03]  /*1130*/  STS.64 [UR8], R8 ;  /* 0x00000008ff007988 */ /* 0x0109e60008000a08 */
[----:B-1----:R-:W-:-:S05]  /*1140*/  LOP3.LUT R2, R2, 0x10, R3, 0xd8, !PT ;  /* 0x0000001002027812 */ /* 0x002fca00078ed803 */
[----:B------:R4:W-:Y:S02]  /*1150*/  STS [UR8+0x8], R2 ;  /* 0x00000802ff007988 */ /* 0x0009e40008000808 */
.L_x_39:
[----:B-1----:R-:W-:Y:S05]  /*1160*/  BSYNC.RECONVERGENT B3 ;  /* 0x0000000000037941 */ /* 0x002fea0003800200 */
.L_x_38:
[----:B------:R-:W-:Y:S04]  /*1170*/  BSSY.RECONVERGENT B4, `(.L_x_40) ;  /* 0x0000033000047945 */ /* 0x000fe80003800200 */
[----:B------:R-:W-:Y:S04]  /*1180*/  BSSY.RELIABLE B3, `(.L_x_41) ;  /* 0x000002e000037945 */ /* 0x000fe80003800100 */
[----:B------:R-:W-:Y:S05]  /*1190*/  @P3 BRA `(.L_x_42) ;  /* 0x0000000000243947 */ /* 0x000fea0003800000 */
[----:B----45:R-:W1:Y:S01]  /*11a0*/  LDS R2, [UR8+0x34] ;  /* 0x00003408ff027984 */ /* 0x030e620008000800 */
[----:B------:R-:W-:-:S05]  /*11b0*/  IMAD.MOV.U32 R3, RZ, RZ, 0x7f000000 ;  /* 0x7f000000ff037424 */ /* 0x000fca00078e00ff */
[----:B-1----:R-:W-:-:S05]  /*11c0*/  LOP3.LUT R2, R2, 0xff000000, R3, 0xb8, !PT ;  /* 0xff00000002027812 */ /* 0x002fca00078eb803 */
[----:B------:R1:W-:Y:S01]  /*11d0*/  STS [UR8+0x34], R2 ;  /* 0x00003402ff007988 */ /* 0x0003e20008000808 */
[----:B------:R-:W-:Y:S05]  /*11e0*/  @P3 BRA `(.L_x_43) ;  /* 0x0000000000183947 */ /* 0x000fea0003800000 */
[----:B-1----:R-:W1:Y:S01]  /*11f0*/  LDS R2, [UR8+0x38] ;  /* 0x00003808ff027984 */ /* 0x002e620008000800 */
[----:B------:R-:W-:-:S05]  /*1200*/  IMAD.MOV.U32 R3, RZ, RZ, 0x3f ;  /* 0x0000003fff037424 */ /* 0x000fca00078e00ff */
[----:B-1----:R-:W-:-:S05]  /*1210*/  LOP3.LUT R2, R2, 0xff, R3, 0xb8, !PT ;  /* 0x000000ff02027812 */ /* 0x002fca00078eb803 */
[----:B------:R1:W-:Y:S02]  /*1220*/  STS [UR8+0x38], R2 ;  /* 0x00003802ff007988 */ /* 0x0003e40008000808 */
.L_x_42:
[----:B------:R-:W-:Y:S05]  /*1230*/  @P3 BRA `(.L_x_44) ;  /* 0x00000000000c3947 */ /* 0x000fea0003800000 */
[----:B------:R1:W-:Y:S02]  /*1240*/  STS [UR8+0x20], R5 ;  /* 0x00002005ff007988 */ /* 0x0003e40008000808 */
.L_x_43:
[----:B------:R-:W-:Y:S05]  /*1250*/  @P3 BRA `(.L_x_45) ;  /* 0x0000000000243947 */ /* 0x000fea0003800000 */
[----:B------:R1:W-:Y:S02]  /*1260*/  STS [UR8+0x24], R6 ;  /* 0x00002406ff007988 */ /* 0x0003e40008000808 */
.L_x_44:
[----:B------:R-:W-:Y:S05]  /*1270*/  @P3 BRA `(.L_x_46) ;  /* 0x00000000002c3947 */ /* 0x000fea0003800000 */
[----:B-1--45:R-:W1:Y:S01]  /*1280*/  LDS R2, [UR8+0x1c] ;  /* 0x00001c08ff027984 */ /* 0x032e620008000800 */
[----:B------:R-:W4:Y:S02]  /*1290*/  LDC.64 R6, c[0x0][0x3b8] ;  /* 0x0000ee00ff067b82 */ /* 0x000f240000000a00 */
[--C-:B----4-:R-:W-:Y:S02]  /*12a0*/  SHF.R.U32.HI R5, RZ, 0x4, R7.reuse ;  /* 0x00000004ff057819 */ /* 0x110fe40000011607 */
[----:B------:R-:W-:-:S05]  /*12b0*/  SHF.R.U64 R3, R6, 0x4, R7 ;  /* 0x0000000406037819 */ /* 0x000fca0000001207 */
[----:B------:R4:W-:Y:S01]  /*12c0*/  STS [UR8+0xc], R3 ;  /* 0x00000c03ff007988 */ /* 0x0009e20008000808 */
[----:B-1----:R-:W-:-:S05]  /*12d0*/  LOP3.LUT R2, R2, 0xf, R5, 0xb8, !PT ;  /* 0x0000000f02027812 */ /* 0x002fca00078eb805 */
[----:B------:R4:W-:Y:S02]  /*12e0*/  STS [UR8+0x1c], R2 ;  /* 0x00001c02ff007988 */ /* 0x0009e40008000808 */
.L_x_45:
[----:B------:R-:W-:Y:S05]  /*12f0*/  @P3 BRA `(.L_x_47) ;  /* 0x00000000001c3947 */ /* 0x000fea0003800000 */
[----:B-1--45:R-:W1:Y:S02]  /*1300*/  LDS R2, [UR8+0x34] ;  /* 0x00003408ff027984 */ /* 0x032e640008000800 */
[----:B-1----:R-:W-:-:S05]  /*1310*/  LOP3.LUT R2, R2, 0x7, RZ, 0xb8, !PT ;  /* 0x0000000702027812 */ /* 0x002fca00078eb8ff */
[----:B------:R1:W-:Y:S02]  /*1320*/  STS [UR8+0x34], R2 ;  /* 0x00003402ff007988 */ /* 0x0003e40008000808 */
.L_x_46:
[----:B------:R-:W-:Y:S05]  /*1330*/  @P3 BRA `(.L_x_48) ;  /* 0x00000000001c3947 */ /* 0x000fea0003800000 */
[----:B-1--45:R-:W1:Y:S02]  /*1340*/  LDS R2, [UR8+0x34] ;  /* 0x00003408ff027984 */ /* 0x032e640008000800 */
[----:B-1----:R-:W-:-:S05]  /*1350*/  LOP3.LUT R2, R2, 0x38, RZ, 0xb8, !PT ;  /* 0x0000003802027812 */ /* 0x002fca00078eb8ff */
[----:B------:R1:W-:Y:S02]  /*1360*/  STS [UR8+0x34], R2 ;  /* 0x00003402ff007988 */ /* 0x0003e40008000808 */
.L_x_47:
[----:B------:R-:W-:Y:S05]  /*1370*/  @P3 BRA `(.L_x_49) ;  /* 0x00000000001c3947 */ /* 0x000fea0003800000 */
[----:B-1--45:R-:W1:Y:S02]  /*1380*/  LDS R2, [UR8+0x8] ;  /* 0x00000808ff027984 */ /* 0x032e640008000800 */
[----:B-1----:R-:W-:-:S05]  /*1390*/  LOP3.LUT R2, R2, 0x780, RZ, 0xb8, !PT ;  /* 0x0000078002027812 */ /* 0x002fca00078eb8ff */
[----:B------:R1:W-:Y:S02]  /*13a0*/  STS [UR8+0x8], R2 ;  /* 0x00000802ff007988 */ /* 0x0003e40008000808 */
.L_x_48:
[----:B------:R-:W-:Y:S05]  /*13b0*/  @P3 BRA `(.L_x_50) ;  /* 0x0000000000283947 */ /* 0x000fea0003800000 */
[----:B-1--45:R-:W1:Y:S02]  /*13c0*/  LDS R2, [UR8+0x8] ;  /* 0x00000808ff027984 */ /* 0x032e640008000800 */
[----:B-1----:R-:W-:-:S05]  /*13d0*/  LOP3.LUT R2, R2, 0x1800, RZ, 0xb8, !PT ;  /* 0x0000180002027812 */ /* 0x002fca00078eb8ff */
[----:B------:R1:W-:Y:S02]  /*13e0*/  STS [UR8+0x8], R2 ;  /* 0x00000802ff007988 */ /* 0x0003e40008000808 */
.L_x_49:
[----:B------:R-:W-:Y:S05]  /*13f0*/  @P3 BREAK.RELIABLE B3 ;  /* 0x0000000000033942 */ /* 0x000fea0003800100 */
[----:B------:R-:W-:Y:S05]  /*1400*/  @P3 BRA `(.L_x_51) ;  /* 0x0000000000243947 */ /* 0x000fea0003800000 */
[----:B-1--45:R-:W1:Y:S01]  /*1410*/  LDS R2, [UR8+0x8] ;  /* 0x00000808ff027984 */ /* 0x032e620008000800 */
[----:B------:R-:W-:-:S05]  /*1420*/  IMAD.MOV.U32 R3, RZ, RZ, 0x6000 ;  /* 0x00006000ff037424 */ /* 0x000fca00078e00ff */
[----:B-1----:R-:W-:-:S04]  /*1430*/  LOP3.LUT R2, R2, 0x6000, R3, 0xd8, !PT ;  /* 0x0000600002027812 */ /* 0x002fc800078ed803 */
[----:B------:R-:W-:-:S05]  /*1440*/  LOP3.LUT R2, R2, 0x400000, RZ, 0xb8, !PT ;  /* 0x0040000002027812 */ /* 0x000fca00078eb8ff */
[----:B------:R1:W-:Y:S02]  /*1450*/  STS [UR8+0x8], R2 ;  /* 0x00000802ff007988 */ /* 0x0003e40008000808 */
.L_x_50:
[----:B------:R-:W-:Y:S05]  /*1460*/  BSYNC.RELIABLE B3 ;  /* 0x0000000000037941 */ /* 0x000fea0003800100 */
.L_x_41:
[----:B-1--45:R-:W1:Y:S02]  /*1470*/  @!P3 LDS R2, [UR8+0x8] ;  /* 0x00000808ff02b984 */ /* 0x032e640008000800 */
[----:B-1----:R-:W-:-:S05]  /*1480*/  @!P3 LOP3.LUT R2, R2, 0x8000, RZ, 0xb8, !PT ;  /* 0x000080000202b812 */ /* 0x002fca00078eb8ff */
[----:B------:R1:W-:Y:S02]  /*1490*/  @!P3 STS [UR8+0x8], R2 ;  /* 0x00000802ff00b988 */ /* 0x0003e40008000808 */
.L_x_51:
[----:B------:R-:W-:Y:S05]  /*14a0*/  BSYNC.RECONVERGENT B4 ;  /* 0x0000000000047941 */ /* 0x000fea0003800200 */
.L_x_40:
[----:B------:R-:W-:Y:S05]  /*14b0*/  WARPSYNC.ALL ;  /* 0x0000000000007948 */ /* 0x000fea0003800000 */
[----:B------:R-:W-:Y:S01]  /*14c0*/  NOP ;  /* 0x0000000000007918 */ /* 0x000fe20000000000 */
[----:B------:R-:W-:-:S04]  /*14d0*/  UIADD3 UR4, UPT, UPT, UR4, 0x100, URZ ;  /* 0x0000010004047890 */ /* 0x000fc8000fffe0ff */
[----:B------:R-:W-:-:S04]  /*14e0*/  UIADD3 UR20, UP0, UPT, UR4, UR20, URZ ;  /* 0x0000001404147290 */ /* 0x000fc8000ff1e0ff */
[----:B------:R-:W-:Y:S01]  /*14f0*/  ULEA.HI.X.SX32 UR21, UR4, UR21, 0x1, UP0 ;  /* 0x0000001504157291 */ /* 0x000fe200080f0eff */
[----:B------:R-:W-:Y:S11]  /*1500*/  @P0 BRA `(.L_x_52) ;  /* 0x0000000000300947 */ /* 0x000ff60003800000 */
[----:B-1--45:R-:W1:Y:S01]  /*1510*/  S2R R2, SR_LANEID ;  /* 0x0000000000027919 */ /* 0x032e620000000000 */
[----:B------:R-:W-:Y:S05]  /*1520*/  WARPSYNC.ALL ;  /* 0x0000000000007948 */ /* 0x000fea0003800000 */
[----:B------:R-:W-:Y:S01]  /*1530*/  NOP ;  /* 0x0000000000007918 */ /* 0x000fe20000000000 */
[----:B-123--:R-:W-:-:S05]  /*1540*/  IMAD.SHL.U32 R4, R2, 0x4, RZ ;  /* 0x0000000402047824 */ /* 0x00efca00078e00ff */
        /* <DEDUP_REMOVED lines=8> */
.L_x_52:
[----:B------:R-:W-:Y:S05]  /*15d0*/  @P0 BRA `(.L_x_53) ;  /* 0x00000000000c0947 */ /* 0x000fea0003800000 */
[----:B------:R0:W-:Y:S01]  /*15e0*/  UTMACMDFLUSH ;  /* 0x00000000000079b7 */ /* 0x0001e20000000000 */
[----:B------:R-:W-:Y:S05]  /*15f0*/  @P0 BRA `(.L_x_53) ;  /* 0x0000000000040947 */ /* 0x000fea0003800000 */
[----:B------:R-:W-:-:S04]  /*1600*/  DEPBAR.LE SB0, 0x0 ;  /* 0x000080000000791a */ /* 0x000fc80000000000 */
.L_x_53:
[----:B------:R-:W-:Y:S05]  /*1610*/  WARPSYNC.ALL ;  /* 0x0000000000007948 */ /* 0x000fea0003800000 */
[----:B------:R-:W-:Y:S01]  /*1620*/  NOP ;  /* 0x0000000000007918 */ /* 0x000fe20000000000 */
[----:B--2---:R-:W-:Y:S01]  /*1630*/  BAR.SYNC.DEFER_BLOCKING 0x0 ;  /* 0x0000000000007b1d */ /* 0x004fe20000010000 */
[----:B-1--45:R-:W-:Y:S01]  /*1640*/  SHF.R.U32.HI R2, RZ, 0x5, R0 ;  /* 0x00000005ff027819 */ /* 0x032fe20000011600 */
[----:B------:R-:W-:-:S03]  /*1650*/  USHF.L.U32 UR15, UR15, 0x8, URZ ;  /* 0x000000080f0f7899 */ /* 0x000fc600080006ff */
[----:B------:R-:W-:Y:S01]  /*1660*/  R2UR UR22, R2 ;  /* 0x00000000021672ca */ /* 0x000fe200000e0000 */
[----:B------:R-:W-:Y:S01]  /*1670*/  VOTEU.ALL UP0, P3 ;  /* 0x0000000000ff7886 */ /* 0x000fe20001800000 */
[----:B------:R-:W-:Y:S01]  /*1680*/  UMOV UR4, 0x1 ;  /* 0x0000000100047882 */ /* 0x000fe20000000000 */
[----:B------:R-:W-:Y:S01]  /*1690*/  VOTEU.ALL UP1, P3 ;  /* 0x0000000000ff7886 */ /* 0x000fe20001820000 */
[----:B------:R-:W-:Y:S02]  /*16a0*/  BSSY.RECONVERGENT B4, `(.L_x_54) ;  /* 0x0000018000047945 */ /* 0x000fe40003800200 */
[----:B------:R-:W-:-:S04]  /*16b0*/  @!UP0 UIADD3 UR10, UPT, UPT, -UR4, 0x100000, URZ ;  /* 0x00100000040a8890 */ /* 0x000fc8000fffe1ff */
[----:B------:R-:W-:Y:S02]  /*16c0*/  @!UP0 USHF.L.U32 UR11, UR10, 0xb, URZ ;  /* 0x0000000b0a0b8899 */ /* 0x000fe400080006ff */
[----:B------:R-:W-:Y:S02]  /*16d0*/  @!UP0 USHF.L.U32 UR10, UR10, 0x1, URZ ;  /* 0x000000010a0a8899 */ /* 0x000fe400080006ff */
[----:B------:R-:W-:-:S04]  /*16e0*/  @!UP0 UIADD3 UR4, UPT, UPT, -UR4, 0x100000, URZ ;  /* 0x0010000004048890 */ /* 0x000fc8000fffe1ff */
[----:B------:R-:W-:Y:S02]  /*16f0*/  @!UP0 USHF.L.U32 UR5, UR4, 0xb, URZ ;  /* 0x0000000b04058899 */ /* 0x000fe400080006ff */
[----:B------:R-:W-:Y:S01]  /*1700*/  @!UP0 USHF.L.U32 UR4, UR4, 0x1, URZ ;  /* 0x0000000104048899 */ /* 0x000fe200080006ff */
[----:B------:R-:W-:Y:S01]  /*1710*/  VOTEU.ALL UP0, P3 ;  /* 0x0000000000ff7886 */ /* 0x000fe20001800000 */
[----:B------:R-:W1:Y:S04]  /*1720*/  FENCE.VIEW.ASYNC.S ;  /* 0x00000000000073c6 */ /* 0x000e680000000000 */
[----:B-1----:R1:W2:Y:S06]  /*1730*/  @!UP0 SYNCS.EXCH.64 URZ, [UR8+0x7800], UR10 ;  /* 0x0078000a08ff85b2 */ /* 0x0022ac0008000100 */
[----:B------:R1:W2:Y:S02]  /*1740*/  @!UP1 SYNCS.EXCH.64 URZ, [UR8+0x7820], UR4 ;  /* 0x0078200408ff95b2 */ /* 0x0002a40008000100 */
[----:B--2---:R-:W-:Y:S06]  /*1750*/  BAR.SYNC.DEFER_BLOCKING 0x0 ;  /* 0x0000000000007b1d */ /* 0x004fec0000010000 */
[----:B------:R-:W-:Y:S05]  /*1760*/  @P3 BRA `(.L_x_55) ;  /* 0x00000000002c3947 */ /* 0x000fea0003800000 */
[----:B-1----:R-:W-:Y:S02]  /*1770*/  UMOV UR4, 0x1 ;  /* 0x0000000100047882 */ /* 0x002fe40000000000 */
[----:B------:R-:W-:-:S04]  /*1780*/  UIADD3 UR10, UPT, UPT, -UR4, 0x100000, URZ ;  /* 0x00100000040a7890 */ /* 0x000fc8000fffe1ff */
[----:B------:R-:W-:Y:S02]  /*1790*/  USHF.L.U32 UR11, UR10, 0xb, URZ ;  /* 0x0000000b0a0b7899 */ /* 0x000fe400080006ff */
[----:B------:R-:W-:Y:S02]  /*17a0*/  USHF.L.U32 UR10, UR10, 0x1, URZ ;  /* 0x000000010a0a7899 */ /* 0x000fe400080006ff */
[----:B------:R-:W-:-:S04]  /*17b0*/  UIADD3 UR4, UPT, UPT, -UR4, 0x100000, URZ ;  /* 0x0010000004047890 */ /* 0x000fc8000fffe1ff */
[----:B------:R-:W-:Y:S02]  /*17c0*/  USHF.L.U32 UR5, UR4, 0xb, URZ ;  /* 0x0000000b04057899 */ /* 0x000fe400080006ff */
[----:B------:R-:W-:Y:S01]  /*17d0*/  USHF.L.U32 UR4, UR4, 0x1, URZ ;  /* 0x0000000104047899 */ /* 0x000fe200080006ff */
[----:B------:R-:W1:Y:S03]  /*17e0*/  FENCE.VIEW.ASYNC.S ;  /* 0x00000000000073c6 */ /* 0x000e660000000000 */
[----:B-1----:R2:W4:Y:S08]  /*17f0*/  SYNCS.EXCH.64 URZ, [UR8+0x7808], UR10 ;  /* 0x0078080a08ff75b2 */ /* 0x0025300008000100 */
[----:B------:R2:W5:Y:S02]  /*1800*/  SYNCS.EXCH.64 URZ, [UR8+0x7828], UR4 ;  /* 0x0078280408ff75b2 */ /* 0x0005640008000100 */
[----:B--2---:R-:W-:Y:S01]  /*1810*/  NOP ;  /* 0x0000000000007918 */ /* 0x004fe20000000000 */
.L_x_55:
[----:B-1----:R-:W-:Y:S05]  /*1820*/  BSYNC.RECONVERGENT B4 ;  /* 0x0000000000047941 */ /* 0x002fea0003800200 */
.L_x_54:
[----:B----45:R-:W-:Y:S01]  /*1830*/  BAR.SYNC.DEFER_BLOCKING 0x0 ;  /* 0x0000000000007b1d */ /* 0x030fe20000010000 */
[----:B------:R-:W-:Y:S01]  /*1840*/  UIADD3 UR12, UPT, UPT, UR8, 0x7820, URZ ;  /* 0x00007820080c7890 */ /* 0x000fe2000fffe0ff */
[----:B------:R-:W-:Y:S01]  /*1850*/  ISETP.GE.AND P0, PT, R10, 0x1, PT ;  /* 0x000000010a00780c */ /* 0x000fe20003f06270 */
[----:B------:R-:W-:-:S03]  /*1860*/  USHF.L.U32 UR19, UR7, 0x6, URZ ;  /* 0x0000000607137899 */ /* 0x000fc600080006ff */
[----:B------:R-:W-:Y:S04]  /*1870*/  BSSY.RECONVERGENT B4, `(.L_x_56) ;  /* 0x000000d000047945 */ /* 0x000fe80003800200 */
[----:B------:R-:W-:Y:S05]  /*1880*/  @P3 BRA `(.L_x_57) ;  /* 0x00000000002c3947 */ /* 0x000fea0003800000 */
[----:B------:R-:W-:Y:S02]  /*1890*/  UMOV UR4, 0x1 ;  /* 0x0000000100047882 */ /* 0x000fe40000000000 */
[----:B------:R-:W-:-:S04]  /*18a0*/  UIADD3 UR10, UPT, UPT, -UR4, 0x100000, URZ ;  /* 0x00100000040a7890 */ /* 0x000fc8000fffe1ff */
[----:B------:R-:W-:Y:S02]  /*18b0*/  USHF.L.U32 UR11, UR10, 0xb, URZ ;  /* 0x0000000b0a0b7899 */ /* 0x000fe400080006ff */
[----:B------:R-:W-:Y:S02]  /*18c0*/  USHF.L.U32 UR10, UR10, 0x1, URZ ;  /* 0x000000010a0a7899 */ /* 0x000fe400080006ff */
[----:B------:R-:W-:-:S04]  /*18d0*/  UIADD3 UR4, UPT, UPT, -UR4, 0x100000, URZ ;  /* 0x0010000004047890 */ /* 0x000fc8000fffe1ff */
[----:B------:R-:W-:Y:S02]  /*18e0*/  USHF.L.U32 UR5, UR4, 0xb, URZ ;  /* 0x0000000b04057899 */ /* 0x000fe400080006ff */
[----:B------:R-:W-:Y:S01]  /*18f0*/  USHF.L.U32 UR4, UR4, 0x1, URZ ;  /* 0x0000000104047899 */ /* 0x000fe200080006ff */
[----:B------:R-:W1:Y:S03]  /*1900*/  FENCE.VIEW.ASYNC.S ;  /* 0x00000000000073c6 */ /* 0x000e660000000000 */
[----:B-1----:R1:W2:Y:S08]  /*1910*/  SYNCS.EXCH.64 URZ, [UR8+0x7810], UR10 ;  /* 0x0078100a08ff75b2 */ /* 0x0022b00008000100 */
[----:B------:R1:W4:Y:S01]  /*1920*/  SYNCS.EXCH.64 URZ, [UR8+0x7830], UR4 ;  /* 0x0078300408ff75b2 */ /* 0x0003220008000100 */
[----:B------:R-:W-:Y:S01]  /*1930*/  NOP ;  /* 0x0000000000007918 */ /* 0x000fe20000000000 */
.L_x_57:
[----:B-1----:R-:W-:Y:S05]  /*1940*/  BSYNC.RECONVERGENT B4 ;  /* 0x0000000000047941 */ /* 0x002fea0003800200 */
.L_x_56:
[----:B------:R-:W-:Y:S05]  /*1950*/  @!P0 BRA `(.L_x_58) ;  /* 0x0000000400cc8947 */ /* 0x000fea0003800000 */
[----:B--2-4-:R-:W-:Y:S01]  /*1960*/  BAR.SYNC.DEFER_BLOCKING 0x0 ;  /* 0x0000000000007b1d */ /* 0x014fe20000010000 */
[----:B------:R-:W-:Y:S01]  /*1970*/  ELECT P1, URZ, PT ;  /* 0x0000000000ff782f */ /* 0x000fe20003820000 */
[----:B------:R-:W-:Y:S01]  /*1980*/  @!P3 IMAD.MOV.U32 R2, RZ, RZ, 0x2800 ;  /* 0x00002800ff02b424 */ /* 0x000fe200078e00ff */
[----:B------:R-:W-:Y:S02]  /*1990*/  UIADD3 UR16, UPT, UPT, UR8, 0x6000, URZ ;  /* 0x0000600008107890 */ /* 0x000fe4000fffe0ff */
[----:B------:R-:W-:Y:S02]  /*19a0*/  ISETP.LT.U32.AND P1, PT, R68, 0x20, P1 ;  /* 0x000000204400780c */ /* 0x000fe40000f21070 */
[----:B------:R-:W-:Y:S01]  /*19b0*/  ELECT P0, URZ, PT ;  /* 0x0000000000ff782f */ /* 0x000fe20003800000 */
[----:B------:R-:W-:-:S03]  /*19c0*/  UMOV UR11, UR15 ;  /* 0x0000000f000b7c82 */ /* 0x000fc60008000000 */
[----:B------:R-:W-:-:S07]  /*19d0*/  ISETP.LT.U32.AND P0, PT, R68, 0x20, P0 ;  /* 0x000000204400780c */ /* 0x000fce0000701070 */
[----:B------:R-:W-:Y:S01]  /*19e0*/  VOTEU.ANY UP0, P1 ;  /* 0x0000000000ff7886 */ /* 0x000fe20000800100 */
[----:B------:R-:W-:-:S04]  /*19f0*/  VOTEU.ANY UP2, P1 ;  /* 0x0000000000ff7886 */ /* 0x000fc80000840100 */
[----:B------:R-:W-:Y:S02]  /*1a00*/  @UP0 UIADD3 UR17, UPT, UPT, UR8, 0x7800, URZ ;  /* 0x0000780008110890 */ /* 0x000fe4000fffe0ff */
[----:B------:R1:W-:Y:S01]  /*1a10*/  @!P3 SYNCS.ARRIVE.TRANS64 RZ, [UR8+0x7800], R2 ;  /* 0x00780002ffffb9a7 */ /* 0x0003e20008000008 */
[----:B------:R-:W-:Y:S01]  /*1a20*/  @UP0 UMOV UR18, URZ ;  /* 0x000000ff00120c82 */ /* 0x000fe20008000000 */
[----:B------:R-:W-:Y:S01]  /*1a30*/  BAR.SYNC.DEFER_BLOCKING 0x0 ;  /* 0x0000000000007b1d */ /* 0x000fe20000010000 */
[----:B------:R-:W-:-:S05]  /*1a40*/  UISETP.NE.U32.AND UP0, UPT, UR22, URZ, UPT ;  /* 0x000000ff1600728c */ /* 0x000fca000bf05070 */
[----:B------:R-:W-:Y:S01]  /*1a50*/  VOTEU.ANY UP1, P0 ;  /* 0x0000000000ff7886 */ /* 0x000fe20000020100 */
[----:B------:R-:W-:-:S04]  /*1a60*/  VOTEU.ANY UP3, P0 ;  /* 0x0000000000ff7886 */ /* 0x000fc80000060100 */
[----:B------:R-:W-:Y:S01]  /*1a70*/  @UP1 UIADD3 UR9, UPT, UPT, UR8, 0x7800, URZ ;  /* 0x0000780008091890 */ /* 0x000fe2000fffe0ff */
[----:B------:R-:W-:Y:S01]  /*1a80*/  @UP1 UMOV UR10, URZ ;  /* 0x000000ff000a1c82 */ /* 0x000fe20008000000 */
[----:B------:R1:W-:Y:S01]  /*1a90*/  @UP2 UTMALDG.2D [UR16], [UR24] ;  /* 0x00000010180025b4 */ /* 0x0003e20008008000 */
[----:B------:R2:W-:Y:S06]  /*1aa0*/  MEMBAR.ALL.CTA ;  /* 0x0000000000007992 */ /* 0x0005ec0000008000 */
[----:B--2---:R-:W2:Y:S02]  /*1ab0*/  FENCE.VIEW.ASYNC.S ;  /* 0x00000000000073c6 */ /* 0x004ea40000000000 */
[----:B--2---:R-:W-:Y:S06]  /*1ac0*/  BAR.SYNC.DEFER_BLOCKING 0x0 ;  /* 0x0000000000007b1d */ /* 0x004fec0000010000 */
[----:B------:R1:W-:Y:S02]  /*1ad0*/  @UP3 UTMALDG.2D [UR8], [UR26] ;  /* 0x000000081a0035b4 */ /* 0x0003e40008008000 */
[----:B------:R-:W-:Y:S06]  /*1ae0*/  BAR.SYNC.DEFER_BLOCKING 0x0 ;  /* 0x0000000000007b1d */ /* 0x000fec0000010000 */
[----:B------:R-:W2:Y:S02]  /*1af0*/  SYNCS.PHASECHK.TRANS64.TRYWAIT P0, [UR8+0x7800], RZ ;  /* 0x007800ffff0075a7 */ /* 0x000ea40008001108 */
[----:B-12---:R-:W-:Y:S05]  /*1b00*/  @!P0 BRA `(.L_x_59) ;  /* 0x0000000c00708947 */ /* 0x006fea0003800000 */
.L_x_75:
[----:B------:R-:W-:Y:S05]  /*1b10*/  BRA.U UP0, `(.L_x_60) ;  /* 0x0000000100287547 */ /* 0x000fea000b800000 */
[----:B------:R-:W-:Y:S02]  /*1b20*/  USHF.R.U32.HI UR4, URZ, 0x4, UR16 ;  /* 0x00000004ff047899 */ /* 0x000fe40008011610 */
[----:B------:R-:W-:Y:S02]  /*1b30*/  USHF.R.U32.HI UR6, URZ, 0x4, UR8 ;  /* 0x00000004ff067899 */ /* 0x000fe40008011608 */
[----:B------:R-:W-:Y:S02]  /*1b40*/  USGXT.U32 UR4, UR4, 0xe ;  /* 0x0000000e0404789a */ /* 0x000fe40008000000 */
[----:B------:R-:W-:Y:S01]  /*1b50*/  USGXT.U32 UR6, UR6, 0xe ;  /* 0x0000000e0606789a */ /* 0x000fe20008000000 */
[----:B------:R-:W-:Y:S01]  /*1b60*/  UMOV UR10, 0x0 ;  /* 0x00000000000a7882 */ /* 0x000fe20000000000 */
[----:B------:R-:W-:Y:S01]  /*1b70*/  UMOV UR11, 0x4400010 ;  /* 0x04400010000b7882 */ /* 0x000fe20000000000 */
[----:B------:R-:W-:Y:S01]  /*1b80*/  UMOV UR5, 0xc0004010 ;  /* 0xc000401000057882 */ /* 0x000fe20000000000 */
[----:B------:R-:W-:-:S05]  /*1b90*/  UMOV UR7, 0xc0004010 ;  /* 0xc000401000077882 */ /* 0x000fca0000000000 */
[----:B------:R1:W-:Y:S01]  /*1ba0*/  UTCQMMA gdesc[UR4], gdesc[UR6], tmem[UR23], tmem[UR10], idesc[UR11], !UPT ;  /* 0x00ff0a06040075ea */ /* 0x0003e2000f800317 */
[----:B------:R-:W-:Y:S02]  /*1bb0*/  NOP ;  /* 0x0000000000007918 */ /* 0x000fe40000000000 */
.L_x_60:
[----:B------:R-:W-:Y:S01]  /*1bc0*/  ELECT P0, URZ, PT ;  /* 0x0000000000ff782f */ /* 0x000fe20003800000 */
[----:B-1----:R-:W-:Y:S01]  /*1bd0*/  UMOV UR4, UR12 ;  /* 0x0000000c00047c82 */ /* 0x002fe20008000000 */
[----:B------:R-:W-:Y:S02]  /*1be0*/  UMOV UR5, URZ ;  /* 0x000000ff00057c82 */ /* 0x000fe40008000000 */
[----:B------:R-:W-:-:S13]  /*1bf0*/  ISETP.LT.U32.AND P0, PT, R68, 0x20, P0 ;  /* 0x000000204400780c */ /* 0x000fda0000701070 */
[----:B------:R-:W-:Y:S01]  /*1c00*/  VOTEU.ANY UP0, P0 ;  /* 0x0000000000ff7886 */ /* 0x000fe20000000100 */
[----:B------:R-:W-:Y:S01]  /*1c10*/  VOTEU.ANY UP1, P0 ;  /* 0x0000000000ff7886 */ /* 0x000fe20000020100 */
[----:B------:R-:W-:-:S03]  /*1c20*/  ISETP.GE.U32.AND P0, PT, R10, 0x21, PT ;  /* 0x000000210a00780c */ /* 0x000fc60003f06070 */
[----:B------:R-:W-:Y:S02]  /*1c30*/  @UP0 UMOV UR4, UR4 ;  /* 0x0000000400040c82 */ /* 0x000fe40008000000 */
[----:B------:R1:W-:Y:S01]  /*1c40*/  @UP1 UTCBAR [UR4], URZ ;  /* 0x000000ff040013e9 */ /* 0x0003e200080000ff */
[----:B------:R-:W-:Y:S06]  /*1c50*/  BAR.SYNC.DEFER_BLOCKING 0x0 ;  /* 0x0000000000007b1d */ /* 0x000fec0000010000 */
[----:B------:R-:W2:Y:S02]  /*1c60*/  SYNCS.PHASECHK.TRANS64.TRYWAIT P1, [UR8+0x7820], RZ ;  /* 0x007820ffff0075a7 */ /* 0x000ea40008021108 */
[----:B-12---:R-:W-:Y:S05]  /*1c70*/  @!P1 BRA `(.L_x_61) ;  /* 0x0000000c00209947 */ /* 0x006fea0003800000 */
.L_x_76:
[----:B------:R-:W-:Y:S01]  /*1c80*/  UMOV UR4, URZ ;  /* 0x000000ff00047c82 */ /* 0x000fe20008000000 */
[----:B------:R-:W-:Y:S05]  /*1c90*/  @!P0 BRA `(.L_x_58) ;  /* 0x0000000000fc8947 */ /* 0x000fea0003800000 */
[----:B------:R-:W1:Y:S01]  /*1ca0*/  LDCU UR28, c[0x0][0x3a0] ;  /* 0x00007400ff1c77ac */ /* 0x000e620008000800 */
[----:B------:R-:W-:Y:S01]  /*1cb0*/  UMOV UR5, 0x1 ;  /* 0x0000000100057882 */ /* 0x000fe20000000000 */
[----:B------:R-:W-:-:S05]  /*1cc0*/  UMOV UR18, 0x20 ;  /* 0x0000002000127882 */ /* 0x000fca0000000000 */
.L_x_65:
[----:B------:R-:W-:Y:S01]  /*1cd0*/  BAR.SYNC.DEFER_BLOCKING 0x0 ;  /* 0x0000000000007b1d */ /* 0x000fe20000010000 */
[----:B------:R-:W-:Y:S01]  /*1ce0*/  ULEA UR9, UR5, UR8, 0x3 ;  /* 0x0000000805097291 */ /* 0x000fe2000f8e18ff */
[----:B------:R-:W-:Y:S01]  /*1cf0*/  @!P3 IMAD.MOV.U32 R2, RZ, RZ, 0x2800 ;  /* 0x00002800ff02b424 */ /* 0x000fe200078e00ff */
[----:B------:R-:W-:Y:S01]  /*1d00*/  ELECT P1, URZ, PT ;  /* 0x0000000000ff782f */ /* 0x000fe20003820000 */
[----:B------:R-:W-:-:S03]  /*1d10*/  ULEA UR16, UR5, UR8, 0xb ;  /* 0x0000000805107291 */ /* 0x000fc6000f8e58ff */
[----:B------:R-:W-:Y:S02]  /*1d20*/  ISETP.LT.U32.AND P1, PT, R68, 0x20, P1 ;  /* 0x000000204400780c */ /* 0x000fe40000f21070 */
[----:B------:R-:W-:Y:S01]  /*1d30*/  ELECT P0, URZ, PT ;  /* 0x0000000000ff782f */ /* 0x000fe20003800000 */
[----:B------:R-:W-:-:S03]  /*1d40*/  UIADD3 UR16, UPT, UPT, UR16, 0x6000, URZ ;  /* 0x0000600010107890 */ /* 0x000fc6000fffe0ff */
[----:B------:R-:W-:Y:S01]  /*1d50*/  ISETP.LT.U32.AND P0, PT, R68, 0x20, P0 ;  /* 0x000000204400780c */ /* 0x000fe20000701070 */
[----:B------:R-:W-:Y:S01]  /*1d60*/  ULEA UR12, UR5, UR8, 0xd ;  /* 0x00000008050c7291 */ /* 0x000fe2000f8e68ff */
[----:B------:R-:W-:Y:S01]  /*1d70*/  UMOV UR14, UR18 ;  /* 0x00000012000e7c82 */ /* 0x000fe20008000000 */
[----:B------:R-:W-:-:S04]  /*1d80*/  USHF.L.U32 UR6, UR4, 0x1f, URZ ;  /* 0x0000001f04067899 */ /* 0x000fc800080006ff */
[----:B------:R-:W-:Y:S01]  /*1d90*/  VOTEU.ANY UP0, P1 ;  /* 0x0000000000ff7886 */ /* 0x000fe20000800100 */
[----:B------:R2:W-:Y:S04]  /*1da0*/  @!P3 SYNCS.ARRIVE.TRANS64 RZ, [UR9+0x7800], R2 ;  /* 0x00780002ffffb9a7 */ /* 0x0005e80008000009 */
[----:B------:R-:W-:Y:S01]  /*1db0*/  @UP0 UIADD3 UR17, UPT, UPT, UR9, 0x7800, URZ ;  /* 0x0000780009110890 */ /* 0x000fe2000fffe0ff */
[----:B------:R-:W-:Y:S01]  /*1dc0*/  VOTEU.ANY UP0, P1 ;  /* 0x0000000000ff7886 */ /* 0x000fe20000800100 */
[----:B------:R-:W-:Y:S01]  /*1dd0*/  BAR.SYNC.DEFER_BLOCKING 0x0 ;  /* 0x0000000000007b1d */ /* 0x000fe20000010000 */
[----:B--2---:R-:W-:-:S05]  /*1de0*/  IMAD.U32 R2, RZ, RZ, UR6 ;  /* 0x00000006ff027e24 */ /* 0x004fca000f8e00ff */
[----:B------:R-:W-:-:S05]  /*1df0*/  VOTEU.ANY UP1, P0 ;  /* 0x0000000000ff7886 */ /* 0x000fca0000020100 */
[----:B------:R-:W-:Y:S01]  /*1e00*/  @UP1 UIADD3 UR13, UPT, UPT, UR9, 0x7800, URZ ;  /* 0x00007800090d1890 */ /* 0x000fe2000fffe0ff */
[----:B------:R-:W-:Y:S01]  /*1e10*/  VOTEU.ANY UP1, P0 ;  /* 0x0000000000ff7886 */ /* 0x000fe20000020100 */
[----:B------:R2:W-:Y:S01]  /*1e20*/  @UP0 UTMALDG.2D [UR16], [UR24] ;  /* 0x00000010180005b4 */ /* 0x0005e20008008000 */
[----:B------:R-:W-:Y:S01]  /*1e30*/  UISETP.NE.U32.AND UP0, UPT, UR22, URZ, UPT ;  /* 0x000000ff1600728c */ /* 0x000fe2000bf05070 */
[----:B------:R4:W-:Y:S06]  /*1e40*/  MEMBAR.ALL.CTA ;  /* 0x0000000000007992 */ /* 0x0009ec0000008000 */
[----:B----4-:R-:W4:Y:S02]  /*1e50*/  FENCE.VIEW.ASYNC.S ;  /* 0x00000000000073c6 */ /* 0x010f240000000000 */
[----:B----4-:R-:W-:Y:S06]  /*1e60*/  BAR.SYNC.DEFER_BLOCKING 0x0 ;  /* 0x0000000000007b1d */ /* 0x010fec0000010000 */
[----:B------:R2:W-:Y:S02]  /*1e70*/  @UP1 UTMALDG.2D [UR12], [UR26] ;  /* 0x0000000c1a0015b4 */ /* 0x0005e40008008000 */
[----:B------:R-:W-:Y:S06]  /*1e80*/  BAR.SYNC.DEFER_BLOCKING 0x0 ;  /* 0x0000000000007b1d */ /* 0x000fec0000010000 */
[----:B------:R-:W4:Y:S02]  /*1e90*/  SYNCS.PHASECHK.TRANS64.TRYWAIT P0, [UR9+0x7800], R2 ;  /* 0x00780002ff0075a7 */ /* 0x000f240008001109 */
[----:B--2-4-:R-:W-:Y:S05]  /*1ea0*/  @!P0 BRA `(.L_x_62) ;  /* 0x0000000800a08947 */ /* 0x014fea0003800000 */
.L_x_77:
        /* <DEDUP_REMOVED lines=9> */
[----:B------:R2:W-:Y:S01]  /*1f40*/  UTCQMMA gdesc[UR6], gdesc[UR10], tmem[UR23], tmem[UR12], idesc[UR13], UPT ;  /* 0x00ff0c0a060075ea */ /* 0x0005e2000b800317 */
[----:B------:R-:W-:Y:S02]  /*1f50*/  NOP ;  /* 0x0000000000007918 */ /* 0x000fe40000000000 */
.L_x_63:
[----:B------:R-:W-:Y:S01]  /*1f60*/  ELECT P0, URZ, PT ;  /* 0x0000000000ff782f */ /* 0x000fe20003800000 */
[----:B--2---:R-:W-:-:S03]  /*1f70*/  UIADD3 UR6, UPT, UPT, UR9, 0x7820, URZ ;  /* 0x0000782009067890 */ /* 0x004fc6000fffe0ff */
[----:B------:R-:W-:Y:S01]  /*1f80*/  ISETP.LT.U32.AND P0, PT, R68, 0x20, P0 ;  /* 0x000000204400780c */ /* 0x000fe20000701070 */
[----:B------:R-:W-:-:S12]  /*1f90*/  UMOV UR7, URZ ;  /* 0x000000ff00077c82 */ /* 0x000fd80008000000 */
[----:B------:R-:W-:Y:S01]  /*1fa0*/  VOTEU.ANY UP0, P0 ;  /* 0x0000000000ff7886 */ /* 0x000fe20000000100 */
[----:B------:R-:W-:-:S04]  /*1fb0*/  VOTEU.ANY UP1, P0 ;  /* 0x0000000000ff7886 */ /* 0x000fc80000020100 */
[----:B------:R-:W-:Y:S02]  /*1fc0*/  @UP0 UMOV UR6, UR6 ;  /* 0x0000000600060c82 */ /* 0x000fe40008000000 */
[----:B------:R2:W-:Y:S01]  /*1fd0*/  @UP1 UTCBAR [UR6], URZ ;  /* 0x000000ff060013e9 */ /* 0x0005e200080000ff */
[----:B------:R-:W-:Y:S06]  /*1fe0*/  BAR.SYNC.DEFER_BLOCKING 0x0 ;  /* 0x0000000000007b1d */ /* 0x000fec0000010000 */
[----:B------:R-:W4:Y:S02]  /*1ff0*/  SYNCS.PHASECHK.TRANS64.TRYWAIT P0, [UR9+0x7820], R2 ;  /* 0x00782002ff0075a7 */ /* 0x000f240008001109 */
[----:B--2-4-:R-:W-:Y:S05]  /*2000*/  @!P0 BRA `(.L_x_64) ;  /* 0x0000000800548947 */ /* 0x014fea0003800000 */
.L_x_78:
[----:B------:R-:W-:Y:S02]  /*2010*/  UIADD3 UR5, UPT, UPT, UR5, 0x1, URZ ;  /* 0x0000000105057890 */ /* 0x000fe4000fffe0ff */
[----:B------:R-:W-:Y:S02]  /*2020*/  UIADD3 UR18, UPT, UPT, UR18, 0x20, URZ ;  /* 0x0000002012127890 */ /* 0x000fe4000fffe0ff */
[----:B------:R-:W-:-:S04]  /*2030*/  UISETP.NE.U32.AND UP0, UPT, UR5, 0x3, UPT ;  /* 0x000000030500788c */ /* 0x000fc8000bf05070 */
[----:B------:R-:W-:Y:S02]  /*2040*/  USEL UR6, URZ, 0x1, UP0 ;  /* 0x00000001ff067887 */ /* 0x000fe40008000000 */
[----:B------:R-:W-:Y:S02]  /*2050*/  USEL UR5, UR5, URZ, UP0 ;  /* 0x000000ff05057287 */ /* 0x000fe40008000000 */
[----:B-1----:R-:W-:Y:S02]  /*2060*/  UISETP.GE.AND UP0, UPT, UR18, UR28, UPT ;  /* 0x0000001c1200728c */ /* 0x002fe4000bf06270 */
[----:B------:R-:W-:-:S07]  /*2070*/  ULOP3.LUT UR4, UR4, UR6, URZ, 0x3c, !UPT ;  /* 0x0000000604047292 */ /* 0x000fce000f8e3cff */
[----:B------:R-:W-:Y:S05]  /*2080*/  BRA.U !UP0, `(.L_x_65) ;  /* 0xfffffffd08107547 */ /* 0x000fea000b83ffff */
.L_x_58:
[----:B--2-4-:R-:W-:Y:S01]  /*2090*/  BAR.SYNC.DEFER_BLOCKING 0x0 ;  /* 0x0000000000007b1d */ /* 0x014fe20000010000 */
[----:B------:R-:W-:-:S05]  /*20a0*/  IMAD.SHL.U32 R2, R0, 0x40, RZ ;  /* 0x0000004000027824 */ /* 0x000fca00078e00ff */
[----:B------:R-:W-:Y:S04]  /*20b0*/  BSSY.RECONVERGENT B4, `(.L_x_66) ;  /* 0x0000004000047945 */ /* 0x000fe80003800200 */
[----:B------:R-:W-:Y:S05]  /*20c0*/  @P3 BRA `(.L_x_67) ;  /* 0x0000000000083947 */ /* 0x000fea0003800000 */
[----:B------:R-:W1:Y:S02]  /*20d0*/  SYNCS.CCTL.IV [UR8+0x7800] ;  /* 0x00780000ff0079b1 */ /* 0x000e640008000008 */
[----:B-1----:R-:W1:Y:S02]  /*20e0*/  SYNCS.CCTL.IV [UR8+0x7820] ;  /* 0x00782000ff0079b1 */ /* 0x002e640008000008 */
.L_x_67:
[----:B------:R-:W-:Y:S05]  /*20f0*/  BSYNC.RECONVERGENT B4 ;  /* 0x0000000000047941 */ /* 0x000fea0003800200 */
.L_x_66:
[----:B-1----:R-:W-:Y:S06]  /*2100*/  BAR.SYNC.DEFER_BLOCKING 0x0 ;  /* 0x0000000000007b1d */ /* 0x002fec0000010000 */
[----:B------:R-:W-:Y:S04]  /*2110*/  BSSY.RECONVERGENT B4, `(.L_x_68) ;  /* 0x0000004000047945 */ /* 0x000fe80003800200 */
[----:B------:R-:W-:Y:S05]  /*2120*/  @P3 BRA `(.L_x_69) ;  /* 0x0000000000083947 */ /* 0x000fea0003800000 */
[----:B------:R-:W1:Y:S02]  /*2130*/  SYNCS.CCTL.IV [UR8+0x7808] ;  /* 0x00780800ff0079b1 */ /* 0x000e640008000008 */
[----:B-1----:R-:W1:Y:S02]  /*2140*/  SYNCS.CCTL.IV [UR8+0x7828] ;  /* 0x00782800ff0079b1 */ /* 0x002e640008000008 */
.L_x_69:
[----:B------:R-:W-:Y:S05]  /*2150*/  BSYNC.RECONVERGENT B4 ;  /* 0x0000000000047941 */ /* 0x000fea0003800200 */
.L_x_68:
[----:B-1----:R-:W-:Y:S06]  /*2160*/  BAR.SYNC.DEFER_BLOCKING 0x0 ;  /* 0x0000000000007b1d */ /* 0x002fec0000010000 */
[----:B------:R-:W-:Y:S04]  /*2170*/  BSSY.RECONVERGENT B4, `(.L_x_70) ;  /* 0x0000004000047945 */ /* 0x000fe80003800200 */
[----:B------:R-:W-:Y:S05]  /*2180*/  @P3 BRA `(.L_x_71) ;  /* 0x0000000000083947 */ /* 0x000fea0003800000 */
[----:B------:R-:W1:Y:S02]  /*2190*/  SYNCS.CCTL.IV [UR8+0x7810] ;  /* 0x00781000ff0079b1 */ /* 0x000e640008000008 */
[----:B-1----:R-:W1:Y:S02]  /*21a0*/  SYNCS.CCTL.IV [UR8+0x7830] ;  /* 0x00783000ff0079b1 */ /* 0x002e640008000008 */
.L_x_71:
[----:B------:R-:W-:Y:S05]  /*21b0*/  BSYNC.RECONVERGENT B4 ;  /* 0x0000000000047941 */ /* 0x000fea0003800200 */
.L_x_70:
[----:B------:R-:W-:Y:S01]  /*21c0*/  USHF.L.U32 UR4, UR22, 0x15, URZ ;  /* 0x0000001516047899 */ /* 0x000fe200080006ff */
[----:B------:R-:W-:Y:S01]  /*21d0*/  IMAD.SHL.U32 R3, R0, 0x10, RZ ;  /* 0x0000001000037824 */ /* 0x000fe200078e00ff */
[----:B------:R-:W-:Y:S01]  /*21e0*/  USHF.L.U32 UR5, UR22, 0x5, URZ ;  /* 0x0000000516057899 */ /* 0x000fe200080006ff */
[----:B------:R-:W-:Y:S01]  /*21f0*/  LOP3.LUT R2, R2, 0x3800, RZ, 0xc0, !PT ;  /* 0x0000380002027812 */ /* 0x000fe200078ec0ff */
[----:B------:R-:W-:Y:S02]  /*2200*/  ULOP3.LUT UR4, UR4, 0x600000, URZ, 0xc0, !UPT ;  /* 0x0060000004047892 */ /* 0x000fe4000f8ec0ff */
[----:B------:R-:W-:Y:S01]  /*2210*/  ULOP3.LUT UR5, UR5, 0x80, URZ, 0xc0, !UPT ;  /* 0x0000008005057892 */ /* 0x000fe2000f8ec0ff */
[----:B------:R-:W-:Y:S01]  /*2220*/  LOP3.LUT R3, R2, 0x70, R3, 0xf8, !PT ;  /* 0x0000007002037812 */ /* 0x000fe200078ef803 */
[C---:B------:R-:W-:Y:S01]  /*2230*/  IMAD.SHL.U32 R2, R0.reuse, 0x4, RZ ;  /* 0x0000000400027824 */ /* 0x040fe200078e00ff */
[----:B------:R-:W-:Y:S01]  /*2240*/  ELECT P0, URZ, PT ;  /* 0x0000000000ff782f */ /* 0x000fe20003800000 */
[----:B------:R-:W-:Y:S01]  /*2250*/  IMAD.SHL.U32 R0, R0, 0x80, RZ ;  /* 0x0000008000007824 */ /* 0x000fe200078e00ff */
[----:B------:R-:W-:-:S02]  /*2260*/  UIADD3 UR4, UPT, UPT, UR5, UR4, UR23 ;  /* 0x0000000405047290 */ /* 0x000fc4000fffe017 */
[----:B------:R-:W-:Y:S01]  /*2270*/  LOP3.LUT R3, R3, 0x40, R2, 0x78, !PT ;  /* 0x0000004003037812 */ /* 0x000fe200078e7802 */
[----:B------:R-:W-:Y:S01]  /*2280*/  ULOP3.LUT UR22, UR22, 0x1, URZ, 0xc0, !UPT ;  /* 0x0000000116167892 */ /* 0x000fe2000f8ec0ff */
[----:B------:R-:W-:Y:S01]  /*2290*/  ISETP.LT.U32.AND P0, PT, R68, 0x40, P0 ;  /* 0x000000404400780c */ /* 0x000fe20000701070 */
[----:B------:R-:W-:Y:S01]  /*22a0*/  UMOV UR6, UR19 ;  /* 0x0000001300067c82 */ /* 0x000fe20008000000 */
[----:B------:R-:W-:Y:S01]  /*22b0*/  LOP3.LUT R0, R3, 0x780, R0, 0xf8, !PT ;  /* 0x0000078003007812 */ /* 0x000fe200078ef800 */
[----:B------:R-:W-:Y:S02]  /*22c0*/  ULEA UR5, UR22, UR15, 0x7 ;  /* 0x0000000f16057291 */ /* 0x000fe4000f8e38ff */
[----:B---3--:R-:W-:Y:S01]  /*22d0*/  LDTM.16dp32bit_t0_t15.x64 R4, tmem[UR4] ;  /* 0x00000004000479ee */ /* 0x008fe20008b00000 */
[----:B------:R-:W2:Y:S01]  /*22e0*/  LDTM.16dp32bit_t16_t31.x64 R4, tmem[UR4+0x40] ;  /* 0x00004004000479ee */ /* 0x000ea20008b20000 */
[C---:B------:R-:W-:Y:S01]  /*22f0*/  LOP3.LUT R2, R0.reuse, 0x10, RZ, 0x3c, !PT ;  /* 0x0000001000027812 */ /* 0x040fe200078e3cff */
[----:B------:R-:W-:Y:S01]  /*2300*/  NOP ;  /* 0x0000000000007918 */ /* 0x000fe20000000000 */
[----:B------:R-:W-:Y:S01]  /*2310*/  LOP3.LUT R3, R0, 0x20, RZ, 0x3c, !PT ;  /* 0x0000002000037812 */ /* 0x000fe200078e3cff */
[----:B------:R-:W-:-:S03]  /*2320*/  ULEA UR4, UR22, UR8, 0xd ;  /* 0x0000000816047291 */ /* 0x000fc6000f8e68ff */
[----:B--2---:R-:W-:Y:S01]  /*2330*/  VOTEU.ANY UP1, P0 ;  /* 0x0000000000ff7886 */ /* 0x004fe20000020100 */
[----:B------:R-:W-:Y:S01]  /*2340*/  VOTEU.ANY UP0, P0 ;  /* 0x0000000000ff7886 */ /* 0x000fe20000000100 */
[----:B------:R-:W-:Y:S02]  /*2350*/  F2FP.SATFINITE.E4M3.F32.PACK_AB_MERGE_C R6, R7, R6, RZ ;  /* 0x000000060706723e */ /* 0x000fe400048070ff */
[----:B------:R-:W-:Y:S02]  /*2360*/  F2FP.SATFINITE.E4M3.F32.PACK_AB_MERGE_C R10, R11, R10, RZ ;  /* 0x0000000a0b0a723e */ /* 0x000fe400048070ff */
[----:B------:R-:W-:Y:S02]  /*2370*/  F2FP.SATFINITE.E4M3.F32.PACK_AB_MERGE_C R14, R15, R14, RZ ;  /* 0x0000000e0f0e723e */ /* 0x000fe400048070ff */
[----:B------:R-:W-:Y:S02]  /*2380*/  F2FP.SATFINITE.E4M3.F32.PACK_AB_MERGE_C R7, R19, R18, RZ ;  /* 0x000000121307723e */ /* 0x000fe400048070ff */
[----:B------:R-:W-:-:S02]  /*2390*/  F2FP.SATFINITE.E4M3.F32.PACK_AB_MERGE_C R22, R23, R22, RZ ;  /* 0x000000161716723e */ /* 0x000fc400048070ff */
[----:B------:R-:W-:Y:S02]  /*23a0*/  F2FP.SATFINITE.E4M3.F32.PACK_AB_MERGE_C R26, R27, R26, RZ ;  /* 0x0000001a1b1a723e */ /* 0x000fe400048070ff */
        /* <DEDUP_REMOVED lines=10> */
[----:B------:R-:W-:-:S02]  /*2450*/  F2FP.SATFINITE.E4M3.F32.PACK_AB_MERGE_C R4, R5, R4, R6 ;  /* 0x000000040504723e */ /* 0x000fc40004807006 */
[----:B------:R-:W-:Y:S02]  /*2460*/  F2FP.SATFINITE.E4M3.F32.PACK_AB_MERGE_C R5, R9, R8, R10 ;  /* 0x000000080905723e */ /* 0x000fe4000480700a */
[----:B------:R-:W-:Y:S02]  /*2470*/  F2FP.SATFINITE.E4M3.F32.PACK_AB_MERGE_C R6, R13, R12, R14 ;  /* 0x0000000c0d06723e */ /* 0x000fe4000480700e */
[----:B------:R-:W-:Y:S02]  /*2480*/  F2FP.SATFINITE.E4M3.F32.PACK_AB_MERGE_C R7, R17, R16, R7 ;  /* 0x000000101107723e */ /* 0x000fe40004807007 */
[----:B------:R-:W-:Y:S02]  /*2490*/  F2FP.SATFINITE.E4M3.F32.PACK_AB_MERGE_C R20, R21, R20, R22 ;  /* 0x000000141514723e */ /* 0x000fe40004807016 */
[----:B------:R-:W-:Y:S01]  /*24a0*/  F2FP.SATFINITE.E4M3.F32.PACK_AB_MERGE_C R21, R25, R24, R26 ;  /* 0x000000181915723e */ /* 0x000fe2000480701a */
[----:B-1----:R1:W-:Y:S01]  /*24b0*/  STS.128 [R0+UR8], R4 ;  /* 0x0000000400007988 */ /* 0x0023e20008000c08 */
[----:B------:R-:W-:-:S02]  /*24c0*/  F2FP.SATFINITE.E4M3.F32.PACK_AB_MERGE_C R22, R29, R28, R30 ;  /* 0x0000001c1d16723e */ /* 0x000fc4000480701e */
[----:B------:R-:W-:Y:S02]  /*24d0*/  F2FP.SATFINITE.E4M3.F32.PACK_AB_MERGE_C R23, R33, R32, R34 ;  /* 0x000000202117723e */ /* 0x000fe40004807022 */
[----:B------:R-:W-:Y:S02]  /*24e0*/  F2FP.SATFINITE.E4M3.F32.PACK_AB_MERGE_C R36, R37, R36, R38 ;  /* 0x000000242524723e */ /* 0x000fe40004807026 */
[----:B------:R-:W-:Y:S01]  /*24f0*/  F2FP.SATFINITE.E4M3.F32.PACK_AB_MERGE_C R37, R41, R40, R42 ;  /* 0x000000282925723e */ /* 0x000fe2000480702a */
[----:B------:R1:W-:Y:S01]  /*2500*/  STS.128 [R2+UR8], R20 ;  /* 0x0000001402007988 */ /* 0x0003e20008000c08 */
[----:B------:R-:W-:Y:S02]  /*2510*/  F2FP.SATFINITE.E4M3.F32.PACK_AB_MERGE_C R38, R45, R44, R46 ;  /* 0x0000002c2d26723e */ /* 0x000fe4000480702e */
[----:B------:R-:W-:Y:S02]  /*2520*/  F2FP.SATFINITE.E4M3.F32.PACK_AB_MERGE_C R39, R49, R48, R50 ;  /* 0x000000303127723e */ /* 0x000fe40004807032 */
[----:B------:R-:W-:-:S02]  /*2530*/  F2FP.SATFINITE.E4M3.F32.PACK_AB_MERGE_C R52, R53, R52, R54 ;  /* 0x000000343534723e */ /* 0x000fc40004807036 */
[----:B------:R-:W-:Y:S01]  /*2540*/  F2FP.SATFINITE.E4M3.F32.PACK_AB_MERGE_C R53, R57, R56, R58 ;  /* 0x000000383935723e */ /* 0x000fe2000480703a */
[----:B------:R1:W-:Y:S01]  /*2550*/  STS.128 [R3+UR8], R36 ;  /* 0x0000002403007988 */ /* 0x0003e20008000c08 */
[----:B------:R-:W-:Y:S02]  /*2560*/  F2FP.SATFINITE.E4M3.F32.PACK_AB_MERGE_C R54, R61, R60, R62 ;  /* 0x0000003c3d36723e */ /* 0x000fe4000480703e */
[----:B------:R-:W-:Y:S02]  /*2570*/  F2FP.SATFINITE.E4M3.F32.PACK_AB_MERGE_C R55, R65, R64, R66 ;  /* 0x000000404137723e */ /* 0x000fe40004807042 */
[----:B------:R-:W-:-:S05]  /*2580*/  LOP3.LUT R8, R0, 0x30, RZ, 0x3c, !PT ;  /* 0x0000003000087812 */ /* 0x000fca00078e3cff */
[----:B------:R1:W-:Y:S01]  /*2590*/  STS.128 [R8+UR8], R52 ;  /* 0x0000003408007988 */ /* 0x0003e20008000c08 */
[----:B------:R2:W-:Y:S06]  /*25a0*/  MEMBAR.ALL.CTA ;  /* 0x0000000000007992 */ /* 0x0005ec0000008000 */
[----:B--2---:R-:W2:Y:S02]  /*25b0*/  FENCE.VIEW.ASYNC.S ;  /* 0x00000000000073c6 */ /* 0x004ea40000000000 */
[----:B--2---:R-:W-:Y:S06]  /*25c0*/  BAR.SYNC.DEFER_BLOCKING 0x0 ;  /* 0x0000000000007b1d */ /* 0x004fec0000010000 */
[----:B------:R1:W-:Y:S01]  /*25d0*/  @UP1 UTMASTG.2D [UR4], [UR20] ;  /* 0x00000004140013b5 */ /* 0x0003e20008008000 */
[----:B------:R0:W-:Y:S01]  /*25e0*/  UTMACMDFLUSH ;  /* 0x00000000000079b7 */ /* 0x0001e20000000000 */
[----:B------:R-:W-:-:S04]  /*25f0*/  DEPBAR.LE SB0, 0x0 ;  /* 0x000080000000791a */ /* 0x000fc80000000000 */
[----:B------:R-:W-:Y:S08]  /*2600*/  BAR.SYNC.DEFER_BLOCKING 0x0 ;  /* 0x0000000000007b1d */ /* 0x000ff00000010000 */
[----:B------:R-:W-:Y:S06]  /*2610*/  BAR.SYNC.DEFER_BLOCKING 0x0 ;  /* 0x0000000000007b1d */ /* 0x000fec0000010000 */
[----:B-1----:R-:W-:Y:S05]  /*2620*/  @P2 BRA `(.L_x_72) ;  /* 0x0000000000a02947 */ /* 0x002fea0003800000 */
[----:B------:R-:W1:Y:S01]  /*2630*/  S2UR UR5, SR_CgaCtaId ;  /* 0x00000000000579c3 */ /* 0x000e620000008800 */
[----:B------:R-:W-:Y:S01]  /*2640*/  NOP ;  /* 0x0000000000007918 */ /* 0x000fe20000000000 */
[----:B------:R-:W-:Y:S01]  /*2650*/  UMOV UR4, 0x50 ;  /* 0x0000005000047882 */ /* 0x000fe20000000000 */
[----:B------:R-:W-:Y:S02]  /*2660*/  IMAD.U32 R0, RZ, RZ, UR23 ;  /* 0x00000017ff007e24 */ /* 0x000fe4000f8e00ff */
[----:B------:R-:W-:Y:S02]  /*2670*/  IMAD.MOV.U32 R3, RZ, RZ, 0xff ;  /* 0x000000ffff037424 */ /* 0x000fe400078e00ff */
[----:B------:R-:W-:Y:S01]  /*2680*/  IMAD.MOV.U32 R7, RZ, RZ, 0x1 ;  /* 0x00000001ff077424 */ /* 0x000fe200078e00ff */
[----:B------:R-:W-:-:S04]  /*2690*/  LOP3.LUT R0, R0, 0xffff, RZ, 0xc0, !PT ;  /* 0x0000ffff00007812 */ /* 0x000fc800078ec0ff */
[----:B------:R-:W-:-:S05]  /*26a0*/  SHF.R.U32.HI R0, RZ, 0x5, R0 ;  /* 0x00000005ff007819 */ /* 0x000fca0000011600 */
[----:B------:R-:W-:Y:S01]  /*26b0*/  VIADD R2, R0, 0x10 ;  /* 0x0000001000027836 */ /* 0x000fe20000000000 */
[----:B------:R-:W-:Y:S01]  /*26c0*/  SHF.L.U32 R0, R3, R0, RZ ;  /* 0x0000000003007219 */ /* 0x000fe200000006ff */
[----:B-1----:R-:W-:-:S03]  /*26d0*/  ULEA UR6, UR5, UR4, 0x18 ;  /* 0x0000000405067291 */ /* 0x002fc6000f8ec0ff */
[----:B------:R-:W-:-:S04]  /*26e0*/  SHF.L.U32 R3, R7, R2, RZ ;  /* 0x0000000207037219 */ /* 0x000fc800000006ff */
[----:B------:R-:W-:Y:S02]  /*26f0*/  LOP3.LUT R0, R3, R0, RZ, 0xfc, !PT ;  /* 0x0000000003007212 */ /* 0x000fe400078efcff */
[----:B------:R-:W1:Y:S02]  /*2700*/  LDS R5, [UR6] ;  /* 0x00000006ff057984 */ /* 0x000e640008000800 */
[C---:B------:R-:W-:Y:S02]  /*2710*/  LOP3.LUT R2, R0.reuse, 0xffff, RZ, 0xc0, !PT ;  /* 0x0000ffff00027812 */ /* 0x040fe400078ec0ff */
[----:B-1----:R-:W-:-:S04]  /*2720*/  LOP3.LUT R3, R0, 0xffff, R5, 0x80, !PT ;  /* 0x0000ffff00037812 */ /* 0x002fc800078e8005 */
[----:B------:R-:W-:-:S13]  /*2730*/  ISETP.NE.AND P0, PT, R3, R2, PT ;  /* 0x000000020300720c */ /* 0x000fda0003f05270 */
[----:B------:R-:W-:Y:S05]  /*2740*/  @P0 BRA `(.L_x_73) ;  /* 0x0000000000500947 */ /* 0x000fea0003800000 */
[----:B------:R-:W-:Y:S02]  /*2750*/  SHF.R.U32.HI R5, RZ, 0x10, R5 ;  /* 0x00000010ff057819 */ /* 0x000fe40000011605 */
[----:B------:R-:W-:-:S04]  /*2760*/  SHF.R.U32.HI R2, RZ, 0x10, R0 ;  /* 0x00000010ff027819 */ /* 0x000fc80000011600 */
[----:B------:R-:W-:-:S04]  /*2770*/  LOP3.LUT R5, R5, R2, RZ, 0xc0, !PT ;  /* 0x0000000205057212 */ /* 0x000fc800078ec0ff */
[----:B------:R-:W-:-:S13]  /*2780*/  ISETP.NE.AND P0, PT, R5, R2, PT ;  /* 0x000000020500720c */ /* 0x000fda0003f05270 */
[----:B------:R-:W-:Y:S05]  /*2790*/  @P0 BRA `(.L_x_74) ;  /* 0x0000000000300947 */ /* 0x000fea0003800000 */
[----:B------:R-:W-:Y:S01]  /*27a0*/  R2UR UR4, R0 ;  /* 0x00000000000472ca */ /* 0x000fe200000e0000 */
[----:B------:R-:W-:Y:S01]  /*27b0*/  VOTEU.ANY UR5, UPT, PT ;  /* 0x0000000000057886 */ /* 0x000fe200038e0100 */
[----:B------:R-:W1:Y:S01]  /*27c0*/  S2R R0, SR_LANEID ;  /* 0x0000000000007919 */ /* 0x000e620000000000 */
[----:B------:R-:W-:-:S10]  /*27d0*/  UFLO.U32 UR5, UR5 ;  /* 0x00000005000572bd */ /* 0x000fd400080e0000 */
[----:B------:R-:W-:-:S06]  /*27e0*/  ULOP3.LUT UR4, URZ, UR4, URZ, 0x33, !UPT ;  /* 0x00000004ff047292 */ /* 0x000fcc000f8e33ff */
[----:B------:R-:W-:-:S04]  /*27f0*/  IMAD.U32 R2, RZ, RZ, UR4 ;  /* 0x00000004ff027e24 */ /* 0x000fc8000f8e00ff */
[----:B------:R-:W2:Y:S02]  /*2800*/  REDUX UR7, R2 ;  /* 0x00000000020773c4 */ /* 0x000ea40000000000 */
[----:B------:R3:W-:Y:S01]  /*2810*/  UTCATOMSWS.AND URZ, UR4 ;  /* 0x0000000400ff79e3 */ /* 0x0007e20008000000 */
[----:B-1----:R-:W-:Y:S01]  /*2820*/  ISETP.EQ.U32.AND P0, PT, R0, UR5, PT ;  /* 0x0000000500007c0c */ /* 0x002fe2000bf02070 */
[----:B--2---:R-:W-:-:S12]  /*2830*/  IMAD.U32 R0, RZ, RZ, UR7 ;  /* 0x00000007ff007e24 */ /* 0x004fd8000f8e00ff */
[----:B------:R3:W-:Y:S01]  /*2840*/  @P0 ATOMS.AND RZ, [UR6], R0 ;  /* 0x00000000ffff098c */ /* 0x0007e2000a800006 */
[----:B------:R-:W-:Y:S05]  /*2850*/  BRA `(.L_x_72) ;  /* 0x0000000000147947 */ /* 0x000fea0003800000 */
.L_x_74:
[----:B------:R-:W-:-:S07]  /*2860*/  MOV R2, 0x2880 ;  /* 0x0000288000027802 */ /* 0x000fce0000000f00 */
[----:B------:R-:W-:Y:S05]  /*2870*/  CALL.REL.NOINC `($__internal_0_$__cuda_sm10x_tcgen05_guardrail_trap_col_being_dealloced_not_returned_by_alloc) ;  /* 0x0000000000447944 */ /* 0x000fea0003c00000 */
[----:B------:R-:W-:Y:S05]  /*2880*/  BRA `(.L_x_72) ;  /* 0x0000000000087947 */ /* 0x000fea0003800000 */
.L_x_73:
[----:B------:R-:W-:-:S07]  /*2890*/  MOV R2, 0x28b0 ;  /* 0x000028b000027802 */ /* 0x000fce0000000f00 */
[----:B------:R-:W-:Y:S05]  /*28a0*/  CALL.REL.NOINC `($__internal_2_$__cuda_sm10x_tcgen05_guardrail_trap_unallocated_columns_being_dealloced) ;  /* 0x0000000000507944 */ /* 0x000fea0003c00000 */
.L_x_72:
[----:B------:R-:W-:Y:S01]  /*28b0*/  NOP ;  /* 0x0000000000007918 */ /* 0x000fe20000000000 */
[----:B---3--:R-:W-:Y:S05]  /*28c0*/  EXIT ;  /* 0x000000000000794d */ /* 0x008fea0003800000 */
.L_x_59:
[----:B------:R-:W1:Y:S02]  /*28d0*/  SYNCS.PHASECHK.TRANS64.TRYWAIT P0, [UR8+0x7800], RZ ;  /* 0x007800ffff0075a7 */ /* 0x000e640008001108 */
[----:B-1----:R-:W-:Y:S05]  /*28e0*/  @!P0 BRA `(.L_x_59) ;  /* 0xfffffffc00f88947 */ /* 0x002fea000383ffff */
[----:B------:R-:W-:Y:S05]  /*28f0*/  BRA `(.L_x_75) ;  /* 0xfffffff000847947 */ /* 0x000fea000383ffff */
.L_x_61:
[----:B------:R-:W1:Y:S02]  /*2900*/  SYNCS.PHASECHK.TRANS64.TRYWAIT P1, [UR8+0x7820], RZ ;  /* 0x007820ffff0075a7 */ /* 0x000e640008021108 */
[----:B-1----:R-:W-:Y:S05]  /*2910*/  @!P1 BRA `(.L_x_61) ;  /* 0xfffffffc00f89947 */ /* 0x002fea000383ffff */
[----:B------:R-:W-:Y:S05]  /*2920*/  BRA `(.L_x_76) ;  /* 0xfffffff000d47947 */ /* 0x000fea000383ffff */
.L_x_62:
[----:B------:R-:W2:Y:S02]  /*2930*/  SYNCS.PHASECHK.TRANS64.TRYWAIT P0, [UR9+0x7800], R2 ;  /* 0x00780002ff0075a7 */ /* 0x000ea40008001109 */
[----:B--2---:R-:W-:Y:S05]  /*2940*/  @!P0 BRA `(.L_x_62) ;  /* 0xfffffffc00f88947 */ /* 0x004fea000383ffff */
[----:B------:R-:W-:Y:S05]  /*2950*/  BRA `(.L_x_77) ;  /* 0xfffffff400547947 */ /* 0x000fea000383ffff */
.L_x_64:
[----:B------:R-:W2:Y:S02]  /*2960*/  SYNCS.PHASECHK.TRANS64.TRYWAIT P0, [UR9+0x7820], R2 ;  /* 0x00782002ff0075a7 */ /* 0x000ea40008001109 */
[----:B--2---:R-:W-:Y:S05]  /*2970*/  @!P0 BRA `(.L_x_64) ;  /* 0xfffffffc00f88947 */ /* 0x004fea000383ffff */
[----:B------:R-:W-:Y:S05]  /*2980*/  BRA `(.L_x_78) ;  /* 0xfffffff400a07947 */ /* 0x000fea000383ffff */
        .weak           $__internal_0_$__cuda_sm10x_tcgen05_guardrail_trap_col_being_dealloced_not_returned_by_alloc
        .type           $__internal_0_$__cuda_sm10x_tcgen05_guardrail_trap_col_being_dealloced_not_returned_by_alloc,@function
        .size           $__internal_0_$__cuda_sm10x_tcgen05_guardrail_trap_col_being_dealloced_not_returned_by_alloc,($__internal_1_$__cuda_sm10x_tcgen05_guardrail_trap_phase_invalid_during_alloc - $__internal_0_$__cuda_sm10x_tcgen05_guardrail_trap_col_being_dealloced_not_returned_by_alloc)
$__internal_0_$__cuda_sm10x_tcgen05_guardrail_trap_col_being_dealloced_not_returned_by_alloc:
[----:B------:R-:W-:Y:S05]  /*2990*/  BPT.TRAP 0x1 ;  /* 0x000000040000795c */ /* 0x000fea0000300000 */
[----:B------:R-:W-:-:S04]  /*29a0*/  IMAD.MOV.U32 R3, RZ, RZ, 0x0 ;  /* 0x00000000ff037424 */ /* 0x000fc800078e00ff */
[----:B------:R-:W-:Y:S05]  /*29b0*/  RET.REL.NODEC R2 `(gluon_tcgen05) ;  /* 0xffffffd402907950 */ /* 0x000fea0003c3ffff */
        .weak           $__internal_1_$__cuda_sm10x_tcgen05_guardrail_trap_phase_invalid_during_alloc
        .type           $__internal_1_$__cuda_sm10x_tcgen05_guardrail_trap_phase_invalid_during_alloc,@function
        .size           $__internal_1_$__cuda_sm10x_tcgen05_guardrail_trap_phase_invalid_during_alloc,($__internal_2_$__cuda_sm10x_tcgen05_guardrail_trap_unallocated_columns_being_dealloced - $__internal_1_$__cuda_sm10x_tcgen05_guardrail_trap_phase_invalid_during_alloc)
$__internal_1_$__cuda_sm10x_tcgen05_guardrail_trap_phase_invalid_during_alloc:
[----:B------:R-:W-:Y:S05]  /*29c0*/  BPT.TRAP 0x1 ;  /* 0x000000040000795c */ /* 0x000fea0000300000 */
[----:B------:R-:W-:-:S04]  /*29d0*/  IMAD.MOV.U32 R3, RZ, RZ, 0x0 ;  /* 0x00000000ff037424 */ /* 0x000fc800078e00ff */
[----:B------:R-:W-:Y:S05]  /*29e0*/  RET.REL.NODEC R2 `(gluon_tcgen05) ;  /* 0xffffffd402847950 */ /* 0x000fea0003c3ffff */
        .weak           $__internal_2_$__cuda_sm10x_tcgen05_guardrail_trap_unallocated_columns_being_dealloced
        .type           $__internal_2_$__cuda_sm10x_tcgen05_guardrail_trap_unallocated_columns_being_dealloced,@function
        .size           $__internal_2_$__cuda_sm10x_tcgen05_guardrail_trap_unallocated_columns_being_dealloced,(.L_x_82 - $__internal_2_$__cuda_sm10x_tcgen05_guardrail_trap_unallocated_columns_being_dealloced)
$__internal_2_$__cuda_sm10x_tcgen05_guardrail_trap_unallocated_columns_being_dealloced:
[----:B------:R-:W-:Y:S05]  /*29f0*/  BPT.TRAP 0x1 ;  /* 0x000000040000795c */ /* 0x000fea0000300000 */
[----:B------:R-:W-:-:S04]  /*2a00*/  IMAD.MOV.U32 R3, RZ, RZ, 0x0 ;  /* 0x00000000ff037424 */ /* 0x000fc800078e00ff */
[----:B------:R-:W-:Y:S05]  /*2a10*/  RET.REL.NODEC R2 `(gluon_tcgen05) ;  /* 0xffffffd402787950 */ /* 0x000fea0003c3ffff */
.L_x_79:
[----:B------:R-:W-:-:S00]  /*2a20*/  BRA `(.L_x_79) ;  /* 0xfffffffc00fc7947 */ /* 0x000fc0000383ffff */
[----:B------:R-:W-:-:S00]  /*2a30*/  NOP ;  /* 0x0000000000007918 */ /* 0x000fc00000000000 */
        /* <DEDUP_REMOVED lines=12> */
.L_x_82:


//--------------------- .nv.shared.gluon_tcgen05  --------------------------
	.section	.nv.shared.gluon_tcgen05,"aw",@nobits
	.sectionflags	@""
	.align	16
	.zero		1024


//--------------------- .nv.shared.reserved.0     --------------------------
	.section	.nv.shared.reserved.0,"aw",@nobits
	.align	8
	.weak		__nv_reservedSMEM_offset_0_alias
	.size		__nv_reservedSMEM_offset_0_alias, 0, 64
	.other		__nv_reservedSMEM_offset_0_alias,@"STO_CUDA_RESERVED_SHARED STV_DEFAULT"
__nv_reservedSMEM_offset_0_alias:
	.zero		0
.nv.shared.reserved.0:
	.zero		64
	.weak		__nv_reservedSMEM_allocation_phase
	.type		__nv_reservedSMEM_allocation_phase,@object
	.size		__nv_reservedSMEM_allocation_phase,(.L_0 - __nv_reservedSMEM_allocation_phase)
__nv_reservedSMEM_allocation_phase:
	.zero		1
.L_0:
	.zero		7
	.weak		__nv_reservedSMEM_devtool_atexit_pc
	.type		__nv_reservedSMEM_devtool_atexit_pc,@object
	.size		__nv_reservedSMEM_devtool_atexit_pc,(__nv_reservedSMEM_allocation_mask - __nv_reservedSMEM_devtool_atexit_pc)
__nv_reservedSMEM_devtool_atexit_pc:
	.zero		8
	.weak		__nv_reservedSMEM_allocation_mask
	.type		__nv_reservedSMEM_allocation_mask,@object
	.size		__nv_reservedSMEM_allocation_mask,(.L_2 - __nv_reservedSMEM_allocation_mask)
__nv_reservedSMEM_allocation_mask:
	.zero		4
.L_2:


//--------------------- .nv.constant0.gluon_tcgen05 --------------------------
	.section	.nv.constant0.gluon_tcgen05,"a",@progbits
	.sectionflags	@""
	.align	4
.nv.constant0.gluon_tcgen05:
	.zero		976


//--------------------- SYMBOLS --------------------------

	.type		.nv.reservedSmem.offset0,@object
	.size		.nv.reservedSmem.offset0,0x4
	.type		.nv.reservedSmem.cap,@object
	.size		.nv.reservedSmem.cap,0x4
